// auto-generated by cutlass_sweep.gemm — config: {"arch": "sm_90", "cluster_m": 4, "cluster_n": 2, "dtype": "fp32", "dtype_b": "fp32", "layout": "nt", "stages": 0, "tile_k": 32, "tile_m": 256, "tile_n": 64}
#include "cutlass/cutlass.h"
#include "cutlass/gemm/collective/collective_builder.hpp"
#include "cutlass/gemm/device/gemm_universal_adapter.h"
#include "cutlass/gemm/kernel/gemm_universal.hpp"
#include "cutlass/epilogue/collective/collective_builder.hpp"

using ElemA = float;
using ElemB = float;
using ElemCD = float;
using Acc  = float;
using TileShape    = cute::Shape<cute::_256, cute::_64, cute::_32>;
using ClusterShape = cute::Shape<cute::_4, cute::_2, cute::_1>;

using CollectiveEpilogue = typename cutlass::epilogue::collective::CollectiveBuilder<
    cutlass::arch::Sm90, cutlass::arch::OpClassTensorOp,
    TileShape, ClusterShape,
    cutlass::epilogue::collective::EpilogueTileAuto,
    Acc, Acc,
    ElemCD, cutlass::layout::RowMajor, 128 / cutlass::sizeof_bits<ElemCD>::value,
    ElemCD, cutlass::layout::RowMajor, 128 / cutlass::sizeof_bits<ElemCD>::value,
    cutlass::epilogue::collective::EpilogueScheduleAuto
  >::CollectiveOp;

using CollectiveMainloop = typename cutlass::gemm::collective::CollectiveBuilder<
    cutlass::arch::Sm90, cutlass::arch::OpClassTensorOp,
    ElemA, cutlass::layout::RowMajor, 128 / cutlass::sizeof_bits<ElemA>::value,
    ElemB, cutlass::layout::ColumnMajor, 128 / cutlass::sizeof_bits<ElemB>::value,
    Acc,
    TileShape, ClusterShape,
    cutlass::gemm::collective::StageCountAutoCarveout<static_cast<int>(sizeof(typename CollectiveEpilogue::SharedStorage))>,
    cutlass::gemm::collective::KernelScheduleAuto
  >::CollectiveOp;

using GemmKernel = cutlass::gemm::kernel::GemmUniversal<
    cute::Shape<int,int,int,int>,
    CollectiveMainloop,
    CollectiveEpilogue
>;
using Gemm = cutlass::gemm::device::GemmUniversalAdapter<GemmKernel>;

// Force the device kernel symbol into the cubin without needing a host main.
auto* _anchor = &cutlass::device_kernel<GemmKernel>;


// ===== COMPILED SASS (sm_90a) =====

	.target	sm_90a

	.elftype	@"ET_EXEC"


//--------------------- .note.nv.tkinfo           --------------------------
	.section	.note.nv.tkinfo,"",@"SHT_NOTE"
	.sectionflags	@"SHF_NOTE_NV_TKINFO"
	.tkinfo
        /*0018*/ 	.word	0x00000002
        /*0030*/ 	.string	""
        /*0030*/ 	.string	"ptxas"
        /*0030*/ 	.string	"Cuda compilation tools, release 13.0, V13.0.88"
        /*0030*/ 	.string	"Build cuda_13.0.r13.0/compiler.36424714_0"
        /*0030*/ 	.string	"-arch sm_90a -m 64 "



//--------------------- .note.nv.cuinfo           --------------------------
	.section	.note.nv.cuinfo,"",@"SHT_NOTE"
	.sectionflags	@"SHF_NOTE_NV_CUINFO"
        /*0018*/ 	.short	0x0002
        /*001a*/ 	.short	0x005a
        /*001c*/ 	.short	0x0082
	.zero		2


//--------------------- .nv.info                  --------------------------
	.section	.nv.info,"",@"SHT_CUDA_INFO"
	.align	4


	//----- nvinfo : EIATTR_REGCOUNT
	.align		4
        /*0000*/ 	.byte	0x04, 0x2f
        /*0002*/ 	.short	(.L_15 - .L_14)
	.align		4
.L_14:
        /*0004*/ 	.word	index@(_ZN7cutlass13device_kernelINS_4gemm6kernel13GemmUniversalIN4cute5tupleIJiiiiEEENS1_10collective13CollectiveMmaINS1_34MainloopSm90TmaGmmaWarpSpecializedILi5ENS5_IJNS4_1CILi4EEENSA_ILi2EEENSA_ILi1EEEEEENS1_35KernelTmaWarpSpecializedCooperativeEEENS5_IJNSA_ILi256EEENSA_ILi64EEENSA_ILi32EEEEEEfNS5_IJlSD_lEEEfSL_NS4_8TiledMMAINS4_8MMA_AtomIJNS4_4SM904GMMA29MMA_64x64x8_F32TF32TF32_SS_TNILNSP_7ScaleInE1ELSR_1EEEEEENS4_6LayoutINS5_IJSC_SD_SD_EEENS5_IJSD_NSA_ILi0EEESW_EEEEENS5_IJNS4_10UnderscoreESZ_SZ_EEEEENS4_23SM90_TMA_LOAD_MULTICASTENS4_14ComposedLayoutINS4_7SwizzleILi3ELi4ELi3EEENS4_18smem_ptr_flag_bitsILi32EEENSU_INS5_IJNSA_ILi8EEESJ_EEENS5_IJSJ_SD_EEEEEEEvNS4_8identityES12_S1C_vS1D_EENS_8epilogue10collective6detail29Sm90TmaWarpSpecializedAdapterINS1G_15DefaultEpilogueIfSL_SL_NS1F_6thread17LinearCombinationIfLi1EffLNS1K_9ScaleType4KindE0ELNS_15FloatRoundStyleE2EfEENS1_15EpilogueDefaultEEEEEvvEEEEvNT_6ParamsE)
        /*0008*/ 	.word	0x000000a8


	//----- nvinfo : EIATTR_FRAME_SIZE
	.align		4
.L_15:
        /*000c*/ 	.byte	0x04, 0x11
        /*000e*/ 	.short	(.L_17 - .L_16)
	.align		4
.L_16:
        /*0010*/ 	.word	index@(_ZN7cutlass13device_kernelINS_4gemm6kernel13GemmUniversalIN4cute5tupleIJiiiiEEENS1_10collective13CollectiveMmaINS1_34MainloopSm90TmaGmmaWarpSpecializedILi5ENS5_IJNS4_1CILi4EEENSA_ILi2EEENSA_ILi1EEEEEENS1_35KernelTmaWarpSpecializedCooperativeEEENS5_IJNSA_ILi256EEENSA_ILi64EEENSA_ILi32EEEEEEfNS5_IJlSD_lEEEfSL_NS4_8TiledMMAINS4_8MMA_AtomIJNS4_4SM904GMMA29MMA_64x64x8_F32TF32TF32_SS_TNILNSP_7ScaleInE1ELSR_1EEEEEENS4_6LayoutINS5_IJSC_SD_SD_EEENS5_IJSD_NSA_ILi0EEESW_EEEEENS5_IJNS4_10UnderscoreESZ_SZ_EEEEENS4_23SM90_TMA_LOAD_MULTICASTENS4_14ComposedLayoutINS4_7SwizzleILi3ELi4ELi3EEENS4_18smem_ptr_flag_bitsILi32EEENSU_INS5_IJNSA_ILi8EEESJ_EEENS5_IJSJ_SD_EEEEEEEvNS4_8identityES12_S1C_vS1D_EENS_8epilogue10collective6detail29Sm90TmaWarpSpecializedAdapterINS1G_15DefaultEpilogueIfSL_SL_NS1F_6thread17LinearCombinationIfLi1EffLNS1K_9ScaleType4KindE0ELNS_15FloatRoundStyleE2EfEENS1_15EpilogueDefaultEEEEEvvEEEEvNT_6ParamsE)
        /*0014*/ 	.word	0x00000000


	//----- nvinfo : EIATTR_MIN_STACK_SIZE
	.align		4
.L_17:
        /*0018*/ 	.byte	0x04, 0x12
        /*001a*/ 	.short	(.L_19 - .L_18)
	.align		4
.L_18:
        /*001c*/ 	.word	index@(_ZN7cutlass13device_kernelINS_4gemm6kernel13GemmUniversalIN4cute5tupleIJiiiiEEENS1_10collective13CollectiveMmaINS1_34MainloopSm90TmaGmmaWarpSpecializedILi5ENS5_IJNS4_1CILi4EEENSA_ILi2EEENSA_ILi1EEEEEENS1_35KernelTmaWarpSpecializedCooperativeEEENS5_IJNSA_ILi256EEENSA_ILi64EEENSA_ILi32EEEEEEfNS5_IJlSD_lEEEfSL_NS4_8TiledMMAINS4_8MMA_AtomIJNS4_4SM904GMMA29MMA_64x64x8_F32TF32TF32_SS_TNILNSP_7ScaleInE1ELSR_1EEEEEENS4_6LayoutINS5_IJSC_SD_SD_EEENS5_IJSD_NSA_ILi0EEESW_EEEEENS5_IJNS4_10UnderscoreESZ_SZ_EEEEENS4_23SM90_TMA_LOAD_MULTICASTENS4_14ComposedLayoutINS4_7SwizzleILi3ELi4ELi3EEENS4_18smem_ptr_flag_bitsILi32EEENSU_INS5_IJNSA_ILi8EEESJ_EEENS5_IJSJ_SD_EEEEEEEvNS4_8identityES12_S1C_vS1D_EENS_8epilogue10collective6detail29Sm90TmaWarpSpecializedAdapterINS1G_15DefaultEpilogueIfSL_SL_NS1F_6thread17LinearCombinationIfLi1EffLNS1K_9ScaleType4KindE0ELNS_15FloatRoundStyleE2EfEENS1_15EpilogueDefaultEEEEEvvEEEEvNT_6ParamsE)
        /*0020*/ 	.word	0x00000000
.L_19:


//--------------------- .nv.compat                --------------------------
	.section	.nv.compat,"",@"SHT_CUDA_COMPAT_INFO"
	.align	4
        /*0000*/ 	.byte	0x02, 0x09, 0x01, 0x00, 0x02, 0x02, 0x04, 0x00, 0x02, 0x05, 0x05, 0x00, 0x03, 0x07, 0x01, 0x01
        /*0010*/ 	.byte	0x02, 0x03, 0x01, 0x00, 0x02, 0x06, 0x01, 0x00, 0x04, 0x0b, 0x08, 0x00, 0x00, 0x00, 0x00, 0x00
        /*0020*/ 	.byte	0x00, 0x00, 0x00, 0x00


//--------------------- .nv.info._ZN7cutlass13device_kernelINS_4gemm6kernel13GemmUniversalIN4cute5tupleIJiiiiEEENS1_10collective13CollectiveMmaINS1_34MainloopSm90TmaGmmaWarpSpecializedILi5ENS5_IJNS4_1CILi4EEENSA_ILi2EEENSA_ILi1EEEEEENS1_35KernelTmaWarpSpecializedCooperativeEEENS5_IJNSA_ILi256EEENSA_ILi64EEENSA_ILi32EEEEEEfNS5_IJlSD_lEEEfSL_NS4_8TiledMMAINS4_8MMA_AtomIJNS4_4SM904GMMA29MMA_64x64x8_F32TF32TF32_SS_TNILNSP_7ScaleInE1ELSR_1EEEEEENS4_6LayoutINS5_IJSC_SD_SD_EEENS5_IJSD_NSA_ILi0EEESW_EEEEENS5_IJNS4_10UnderscoreESZ_SZ_EEEEENS4_23SM90_TMA_LOAD_MULTICASTENS4_14ComposedLayoutINS4_7SwizzleILi3ELi4ELi3EEENS4_18smem_ptr_flag_bitsILi32EEENSU_INS5_IJNSA_ILi8EEESJ_EEENS5_IJSJ_SD_EEEEEEEvNS4_8identityES12_S1C_vS1D_EENS_8epilogue10collective6detail29Sm90TmaWarpSpecializedAdapterINS1G_15DefaultEpilogueIfSL_SL_NS1F_6thread17LinearCombinationIfLi1EffLNS1K_9ScaleType4KindE0ELNS_15FloatRoundStyleE2EfEENS1_15EpilogueDefaultEEEEEvvEEEEvNT_6ParamsE --------------------------
	.section	.nv.info._ZN7cutlass13device_kernelINS_4gemm6kernel13GemmUniversalIN4cute5tupleIJiiiiEEENS1_10collective13CollectiveMmaINS1_34MainloopSm90TmaGmmaWarpSpecializedILi5ENS5_IJNS4_1CILi4EEENSA_ILi2EEENSA_ILi1EEEEEENS1_35KernelTmaWarpSpecializedCooperativeEEENS5_IJNSA_ILi256EEENSA_ILi64EEENSA_ILi32EEEEEEfNS5_IJlSD_lEEEfSL_NS4_8TiledMMAINS4_8MMA_AtomIJNS4_4SM904GMMA29MMA_64x64x8_F32TF32TF32_SS_TNILNSP_7ScaleInE1ELSR_1EEEEEENS4_6LayoutINS5_IJSC_SD_SD_EEENS5_IJSD_NSA_ILi0EEESW_EEEEENS5_IJNS4_10UnderscoreESZ_SZ_EEEEENS4_23SM90_TMA_LOAD_MULTICASTENS4_14ComposedLayoutINS4_7SwizzleILi3ELi4ELi3EEENS4_18smem_ptr_flag_bitsILi32EEENSU_INS5_IJNSA_ILi8EEESJ_EEENS5_IJSJ_SD_EEEEEEEvNS4_8identityES12_S1C_vS1D_EENS_8epilogue10collective6detail29Sm90TmaWarpSpecializedAdapterINS1G_15DefaultEpilogueIfSL_SL_NS1F_6thread17LinearCombinationIfLi1EffLNS1K_9ScaleType4KindE0ELNS_15FloatRoundStyleE2EfEENS1_15EpilogueDefaultEEEEEvvEEEEvNT_6ParamsE,"",@"SHT_CUDA_INFO"
	.sectionflags	@""
	.align	4


	//----- nvinfo : EIATTR_CUDA_API_VERSION
	.align		4
        /*0000*/ 	.byte	0x04, 0x37
        /*0002*/ 	.short	(.L_21 - .L_20)
.L_20:
        /*0004*/ 	.word	0x00000082


	//----- nvinfo : EIATTR_KPARAM_INFO
	.align		4
.L_21:
        /*0008*/ 	.byte	0x04, 0x17
        /*000a*/ 	.short	(.L_23 - .L_22)
.L_22:
        /*000c*/ 	.word	0x00000000
        /*0010*/ 	.short	0x0000
        /*0012*/ 	.short	0x0070
        /*0014*/ 	.byte	0x00, 0xf0, 0x01, 0x10


	//----- nvinfo : EIATTR_SPARSE_MMA_MASK
	.align		4
.L_23:
        /*0018*/ 	.byte	0x03, 0x50
        /*001a*/ 	.short	0x0000


	//----- nvinfo : EIATTR_MAXREG_COUNT
	.align		4
        /*001c*/ 	.byte	0x03, 0x1b
        /*001e*/ 	.short	0x00a8


	//----- nvinfo : EIATTR_NUM_BARRIERS
	.align		4
        /*0020*/ 	.byte	0x02, 0x4c
        /*0022*/ 	.byte	0x01
	.zero		1


	//----- nvinfo : EIATTR_EXTERNS
	.align		4
        /*0024*/ 	.byte	0x04, 0x0f
        /*0026*/ 	.short	(.L_25 - .L_24)


	//   ....[0]....
	.align		4
.L_24:
        /*0028*/ 	.word	index@(__assertfail)


	//----- nvinfo : EIATTR_MERCURY_ISA_VERSION
	.align		4
.L_25:
        /*002c*/ 	.byte	0x03, 0x5f
        /*002e*/ 	.short	0x0101


	//----- nvinfo : EIATTR_INT_WARP_WIDE_INSTR_OFFSETS
	.align		4
        /*0030*/ 	.byte	0x04, 0x31
        /*0032*/ 	.short	(.L_27 - .L_26)


	//   ....[0]....
.L_26:
        /*0034*/ 	.word	0x000004a0


	//   ....[1]....
        /*0038*/ 	.word	0x000004d0


	//   ....[2]....
        /*003c*/ 	.word	0x00000680


	//----- nvinfo : EIATTR_COOP_GROUP_MASK_REGIDS
	.align		4
.L_27:
        /*0040*/ 	.byte	0x04, 0x29
        /*0042*/ 	.short	(.L_29 - .L_28)


	//   ....[0]....
.L_28:
        /*0044*/ 	.word	0xffffffff


	//   ....[1]....
        /*0048*/ 	.word	0xffffffff


	//   ....[2]....
        /*004c*/ 	.word	0xffffffff


	//   ....[3]....
        /*0050*/ 	.word	0xffffffff


	//   ....[4]....
        /*0054*/ 	.word	0xffffffff


	//   ....[5]....
        /*0058*/ 	.word	0xffffffff


	//----- nvinfo : EIATTR_COOP_GROUP_INSTR_OFFSETS
	.align		4
.L_29:
        /*005c*/ 	.byte	0x04, 0x28
        /*005e*/ 	.short	(.L_31 - .L_30)


	//   ....[0]....
.L_30:
        /*0060*/ 	.word	0x00000060


	//   ....[1]....
        /*0064*/ 	.word	0x00000070


	//   ....[2]....
        /*0068*/ 	.word	0x00000130


	//   ....[3]....
        /*006c*/ 	.word	0x000002f0


	//   ....[4]....
        /*0070*/ 	.word	0x00000830


	//   ....[5]....
        /*0074*/ 	.word	0x00001280


	//----- nvinfo : EIATTR_REG_RECONFIG
	.align		4
.L_31:
        /*0078*/ 	.byte	0x01, 0x54
	.zero		2


	//----- nvinfo : EIATTR_SYSCALL_OFFSETS
	.align		4
        /*007c*/ 	.byte	0x04, 0x46
        /*007e*/ 	.short	(.L_33 - .L_32)


	//   ....[0]....
.L_32:
        /*0080*/ 	.word	0x00001440


	//----- nvinfo : EIATTR_MBARRIER_INSTR_OFFSETS
	.align		4
.L_33:
        /*0084*/ 	.byte	0x04, 0x39
        /*0086*/ 	.short	(.L_35 - .L_34)


	//   ....[0]....
.L_34:
        /*0088*/ 	.word	0x00000230
        /*008c*/ 	.word	0x000000ff
        /*0090*/ 	.word	0x00000000
        /*0094*/ 	.short	0x0100
        /*0096*/ 	.byte	0x08
	.zero		1


	//   ....[1]....
        /*0098*/ 	.word	0x00000240
        /*009c*/ 	.word	0x000000ff
        /*00a0*/ 	.word	0x00000028
        /*00a4*/ 	.short	0x0100
        /*00a6*/ 	.byte	0x08
	.zero		1


	//   ....[2]....
        /*00a8*/ 	.word	0x00000250
        /*00ac*/ 	.word	0x000000ff
        /*00b0*/ 	.word	0x00000008
        /*00b4*/ 	.short	0x0100
        /*00b6*/ 	.byte	0x08
	.zero		1


	//   ....[3]....
        /*00b8*/ 	.word	0x00000260
        /*00bc*/ 	.word	0x000000ff
        /*00c0*/ 	.word	0x00000030
        /*00c4*/ 	.short	0x0100
        /*00c6*/ 	.byte	0x08
	.zero		1


	//   ....[4]....
        /*00c8*/ 	.word	0x00000270
        /*00cc*/ 	.word	0x000000ff
        /*00d0*/ 	.word	0x00000010
        /*00d4*/ 	.short	0x0100
        /*00d6*/ 	.byte	0x08
	.zero		1


	//   ....[5]....
        /*00d8*/ 	.word	0x00000280
        /*00dc*/ 	.word	0x000000ff
        /*00e0*/ 	.word	0x00000038
        /*00e4*/ 	.short	0x0100
        /*00e6*/ 	.byte	0x08
	.zero		1


	//   ....[6]....
        /*00e8*/ 	.word	0x00000290
        /*00ec*/ 	.word	0x000000ff
        /*00f0*/ 	.word	0x00000018
        /*00f4*/ 	.short	0x0100
        /*00f6*/ 	.byte	0x08
	.zero		1


	//   ....[7]....
        /*00f8*/ 	.word	0x000002a0
        /*00fc*/ 	.word	0x000000ff
        /*0100*/ 	.word	0x00000040
        /*0104*/ 	.short	0x0100
        /*0106*/ 	.byte	0x08
	.zero		1


	//   ....[8]....
        /*0108*/ 	.word	0x000002b0
        /*010c*/ 	.word	0x000000ff
        /*0110*/ 	.word	0x00000020
        /*0114*/ 	.short	0x0100
        /*0116*/ 	.byte	0x08
	.zero		1


	//   ....[9]....
        /*0118*/ 	.word	0x000002c0
        /*011c*/ 	.word	0x000000ff
        /*0120*/ 	.word	0x00000048
        /*0124*/ 	.short	0x0100
        /*0126*/ 	.byte	0x08
	.zero		1


	//   ....[10]....
        /*0128*/ 	.word	0x00000710
        /*012c*/ 	.word	0x000000ff
        /*0130*/ 	.word	0x00000060
        /*0134*/ 	.short	0x0100
        /*0136*/ 	.byte	0x06
	.zero		1


	//   ....[11]....
        /*0138*/ 	.word	0x000007b0
        /*013c*/ 	.word	0x000000ff
        /*0140*/ 	.word	0x00000068
        /*0144*/ 	.short	0x0100
        /*0146*/ 	.byte	0x06
	.zero		1


	//   ....[12]....
        /*0148*/ 	.word	0x00001500
        /*014c*/ 	.word	0x00000003
        /*0150*/ 	.word	0x00000000
        /*0154*/ 	.short	0x010a
        /*0156*/ 	.byte	0x3f
	.zero		1


	//   ....[13]....
        /*0158*/ 	.word	0x00001540
        /*015c*/ 	.word	0x00000003
        /*0160*/ 	.word	0x00000000
        /*0164*/ 	.short	0x010a
        /*0166*/ 	.byte	0x3f
	.zero		1


	//   ....[14]....
        /*0168*/ 	.word	0x00001a90
        /*016c*/ 	.word	0x00000005
        /*0170*/ 	.word	0x00000000
        /*0174*/ 	.short	0x010a
        /*0176*/ 	.byte	0x3f
	.zero		1


	//   ....[15]....
        /*0178*/ 	.word	0x00001ad0
        /*017c*/ 	.word	0x00000005
        /*0180*/ 	.word	0x00000000
        /*0184*/ 	.short	0x010a
        /*0186*/ 	.byte	0x3f
	.zero		1


	//   ....[16]....
        /*0188*/ 	.word	0x00001eb0
        /*018c*/ 	.word	0x00000005
        /*0190*/ 	.word	0x00000000
        /*0194*/ 	.short	0x0101
        /*0196*/ 	.byte	0x3f
	.zero		1


	//   ....[17]....
        /*0198*/ 	.word	0x000020d0
        /*019c*/ 	.word	0x00000003
        /*01a0*/ 	.word	0x00000000
        /*01a4*/ 	.short	0x0101
        /*01a6*/ 	.byte	0x3f
	.zero		1


	//   ....[18]....
        /*01a8*/ 	.word	0x00007140
        /*01ac*/ 	.word	0x0000000e
        /*01b0*/ 	.word	0x00000028
        /*01b4*/ 	.short	0x010a
        /*01b6*/ 	.byte	0x3f
	.zero		1


	//   ....[19]....
        /*01b8*/ 	.word	0x000074f0
        /*01bc*/ 	.word	0x00000006
        /*01c0*/ 	.word	0x00000068
        /*01c4*/ 	.short	0x0101
        /*01c6*/ 	.byte	0x3f
	.zero		1


	//   ....[20]....
        /*01c8*/ 	.word	0x00007c20
        /*01cc*/ 	.word	0x00000007
        /*01d0*/ 	.word	0x00000000
        /*01d4*/ 	.short	0x010a
        /*01d6*/ 	.byte	0x3f
	.zero		1


	//   ....[21]....
        /*01d8*/ 	.word	0x00007ca0
        /*01dc*/ 	.word	0x00000009
        /*01e0*/ 	.word	0x00000000
        /*01e4*/ 	.short	0x010a
        /*01e6*/ 	.byte	0x3f
	.zero		1


	//   ....[22]....
        /*01e8*/ 	.word	0x00007d30
        /*01ec*/ 	.word	0x00000006
        /*01f0*/ 	.word	0x00000000
        /*01f4*/ 	.short	0x010a
        /*01f6*/ 	.byte	0x3f
	.zero		1


	//   ....[23]....
        /*01f8*/ 	.word	0x00007dc0
        /*01fc*/ 	.word	0x00000009
        /*0200*/ 	.word	0x00000000
        /*0204*/ 	.short	0x010a
        /*0206*/ 	.byte	0x3f
	.zero		1


	//   ....[24]....
        /*0208*/ 	.word	0x00007e50
        /*020c*/ 	.word	0x00000003
        /*0210*/ 	.word	0x00000000
        /*0214*/ 	.short	0x010a
        /*0216*/ 	.byte	0x3f
	.zero		1


	//   ....[25]....
        /*0218*/ 	.word	0x00007eb0
        /*021c*/ 	.word	0x00000003
        /*0220*/ 	.word	0x00000000
        /*0224*/ 	.short	0x010a
        /*0226*/ 	.byte	0x3f
	.zero		1


	//   ....[26]....
        /*0228*/ 	.word	0x00007f00
        /*022c*/ 	.word	0x00000005
        /*0230*/ 	.word	0x00000000
        /*0234*/ 	.short	0x010a
        /*0236*/ 	.byte	0x3f
	.zero		1


	//   ....[27]....
        /*0238*/ 	.word	0x00007fd0
        /*023c*/ 	.word	0x0000000e
        /*0240*/ 	.word	0x00000028
        /*0244*/ 	.short	0x010a
        /*0246*/ 	.byte	0x3f
	.zero		1


	//   ....[28]....
        /*0248*/ 	.word	0x000080a0
        /*024c*/ 	.word	0x00000007
        /*0250*/ 	.word	0x00000000
        /*0254*/ 	.short	0x010a
        /*0256*/ 	.byte	0x3f
	.zero		1


	//   ....[29]....
        /*0258*/ 	.word	0x000080f0
        /*025c*/ 	.word	0x00000009
        /*0260*/ 	.word	0x00000000
        /*0264*/ 	.short	0x010a
        /*0266*/ 	.byte	0x3f
	.zero		1


	//   ....[30]....
        /*0268*/ 	.word	0x00008140
        /*026c*/ 	.word	0x00000006
        /*0270*/ 	.word	0x00000000
        /*0274*/ 	.short	0x010a
        /*0276*/ 	.byte	0x3f
	.zero		1


	//   ....[31]....
        /*0278*/ 	.word	0x00008190
        /*027c*/ 	.word	0x00000009
        /*0280*/ 	.word	0x00000000
        /*0284*/ 	.short	0x010a
        /*0286*/ 	.byte	0x3f
	.zero		1


	//----- nvinfo : EIATTR_NUM_MBARRIERS
	.align		4
.L_35:
        /*0288*/ 	.byte	0x03, 0x38
        /*028a*/ 	.short	0x000c


	//----- nvinfo : EIATTR_EXIT_INSTR_OFFSETS
	.align		4
        /*028c*/ 	.byte	0x04, 0x1c
        /*028e*/ 	.short	(.L_37 - .L_36)


	//   ....[0]....
.L_36:
        /*0290*/ 	.word	0x000009a0


	//   ....[1]....
        /*0294*/ 	.word	0x000011b0


	//   ....[2]....
        /*0298*/ 	.word	0x00006730


	//   ....[3]....
        /*029c*/ 	.word	0x00006c90


	//   ....[4]....
        /*02a0*/ 	.word	0x00007ea0


	//----- nvinfo : EIATTR_MAX_THREADS
	.align		4
.L_37:
        /*02a4*/ 	.byte	0x04, 0x05
        /*02a6*/ 	.short	(.L_39 - .L_38)
.L_38:
        /*02a8*/ 	.word	0x00000180
        /*02ac*/ 	.word	0x00000001
        /*02b0*/ 	.word	0x00000001


	//----- nvinfo : EIATTR_CRS_STACK_SIZE
	.align		4
.L_39:
        /*02b4*/ 	.byte	0x04, 0x1e
        /*02b6*/ 	.short	(.L_41 - .L_40)
.L_40:
        /*02b8*/ 	.word	0x00000000


	//----- nvinfo : EIATTR_CBANK_PARAM_SIZE
	.align		4
.L_41:
        /*02bc*/ 	.byte	0x03, 0x19
        /*02be*/ 	.short	0x0470


	//----- nvinfo : EIATTR_PARAM_CBANK
	.align		4
        /*02c0*/ 	.byte	0x04, 0x0a
        /*02c2*/ 	.short	(.L_43 - .L_42)
	.align		4
.L_42:
        /*02c4*/ 	.word	index@(.nv.constant0._ZN7cutlass13device_kernelINS_4gemm6kernel13GemmUniversalIN4cute5tupleIJiiiiEEENS1_10collective13CollectiveMmaINS1_34MainloopSm90TmaGmmaWarpSpecializedILi5ENS5_IJNS4_1CILi4EEENSA_ILi2EEENSA_ILi1EEEEEENS1_35KernelTmaWarpSpecializedCooperativeEEENS5_IJNSA_ILi256EEENSA_ILi64EEENSA_ILi32EEEEEEfNS5_IJlSD_lEEEfSL_NS4_8TiledMMAINS4_8MMA_AtomIJNS4_4SM904GMMA29MMA_64x64x8_F32TF32TF32_SS_TNILNSP_7ScaleInE1ELSR_1EEEEEENS4_6LayoutINS5_IJSC_SD_SD_EEENS5_IJSD_NSA_ILi0EEESW_EEEEENS5_IJNS4_10UnderscoreESZ_SZ_EEEEENS4_23SM90_TMA_LOAD_MULTICASTENS4_14ComposedLayoutINS4_7SwizzleILi3ELi4ELi3EEENS4_18smem_ptr_flag_bitsILi32EEENSU_INS5_IJNSA_ILi8EEESJ_EEENS5_IJSJ_SD_EEEEEEEvNS4_8identityES12_S1C_vS1D_EENS_8epilogue10collective6detail29Sm90TmaWarpSpecializedAdapterINS1G_15DefaultEpilogueIfSL_SL_NS1F_6thread17LinearCombinationIfLi1EffLNS1K_9ScaleType4KindE0ELNS_15FloatRoundStyleE2EfEENS1_15EpilogueDefaultEEEEEvvEEEEvNT_6ParamsE)
        /*02c8*/ 	.short	0x0210
        /*02ca*/ 	.short	0x0470


	//----- nvinfo : EIATTR_SW_WAR
	.align		4
.L_43:
        /*02cc*/ 	.byte	0x04, 0x36
        /*02ce*/ 	.short	(.L_45 - .L_44)
.L_44:
        /*02d0*/ 	.word	0x00000008
.L_45:


//--------------------- .nv.callgraph             --------------------------
	.section	.nv.callgraph,"",@"SHT_CUDA_CALLGRAPH"
	.align	4
	.sectionentsize	8
	.align		4
        /*0000*/ 	.word	0x00000000
	.align		4
        /*0004*/ 	.word	0xffffffff
	.align		4
        /*0008*/ 	.word	index@(_ZN7cutlass13device_kernelINS_4gemm6kernel13GemmUniversalIN4cute5tupleIJiiiiEEENS1_10collective13CollectiveMmaINS1_34MainloopSm90TmaGmmaWarpSpecializedILi5ENS5_IJNS4_1CILi4EEENSA_ILi2EEENSA_ILi1EEEEEENS1_35KernelTmaWarpSpecializedCooperativeEEENS5_IJNSA_ILi256EEENSA_ILi64EEENSA_ILi32EEEEEEfNS5_IJlSD_lEEEfSL_NS4_8TiledMMAINS4_8MMA_AtomIJNS4_4SM904GMMA29MMA_64x64x8_F32TF32TF32_SS_TNILNSP_7ScaleInE1ELSR_1EEEEEENS4_6LayoutINS5_IJSC_SD_SD_EEENS5_IJSD_NSA_ILi0EEESW_EEEEENS5_IJNS4_10UnderscoreESZ_SZ_EEEEENS4_23SM90_TMA_LOAD_MULTICASTENS4_14ComposedLayoutINS4_7SwizzleILi3ELi4ELi3EEENS4_18smem_ptr_flag_bitsILi32EEENSU_INS5_IJNSA_ILi8EEESJ_EEENS5_IJSJ_SD_EEEEEEEvNS4_8identityES12_S1C_vS1D_EENS_8epilogue10collective6detail29Sm90TmaWarpSpecializedAdapterINS1G_15DefaultEpilogueIfSL_SL_NS1F_6thread17LinearCombinationIfLi1EffLNS1K_9ScaleType4KindE0ELNS_15FloatRoundStyleE2EfEENS1_15EpilogueDefaultEEEEEvvEEEEvNT_6ParamsE)
	.align		4
        /*000c*/ 	.word	index@(__assertfail)
	.align		4
        /*0010*/ 	.word	0x00000000
	.align		4
        /*0014*/ 	.word	0xfffffffe
	.align		4
        /*0018*/ 	.word	0x00000000
	.align		4
        /*001c*/ 	.word	0xfffffffd
	.align		4
        /*0020*/ 	.word	0x00000000
	.align		4
        /*0024*/ 	.word	0xfffffffc


//--------------------- .nv.constant4             --------------------------
	.section	.nv.constant4,"a",@progbits
	.align	8
	.align		8
.nv.constant4:
        /*0000*/ 	.dword	__assertfail
	.align		8
        /*0008*/ 	.dword	__unnamed_1
	.align		8
        /*0010*/ 	.dword	_ZN40_INTERNAL_de8b269d_4_k_cu_109213e4_161464cuda3std3__45__cpo5beginE
	.align		8
        /*0018*/ 	.dword	_ZN40_INTERNAL_de8b269d_4_k_cu_109213e4_161464cuda3std3__45__cpo3endE
	.align		8
        /*0020*/ 	.dword	_ZN40_INTERNAL_de8b269d_4_k_cu_109213e4_161464cuda3std3__45__cpo6cbeginE
	.align		8
        /*0028*/ 	.dword	_ZN40_INTERNAL_de8b269d_4_k_cu_109213e4_161464cuda3std3__45__cpo4cendE
	.align		8
        /*0030*/ 	.dword	_ZN40_INTERNAL_de8b269d_4_k_cu_109213e4_161464cuda3std3__442_GLOBAL__N__de8b269d_4_k_cu_109213e4_161466ignoreE
	.align		8
        /*0038*/ 	.dword	_ZN40_INTERNAL_de8b269d_4_k_cu_109213e4_161464cuda3std3__419piecewise_constructE
	.align		8
        /*0040*/ 	.dword	_ZN40_INTERNAL_de8b269d_4_k_cu_109213e4_161464cuda3std3__48in_placeE
	.align		8
        /*0048*/ 	.dword	_ZN40_INTERNAL_de8b269d_4_k_cu_109213e4_161464cuda3std6ranges3__45__cpo4swapE
	.align		8
        /*0050*/ 	.dword	_ZN40_INTERNAL_de8b269d_4_k_cu_109213e4_161464cuda3std6ranges3__45__cpo9iter_moveE
	.align		8
        /*0058*/ 	.dword	_ZN40_INTERNAL_de8b269d_4_k_cu_109213e4_161464cute7productE
	.align		8
        /*0060*/ 	.dword	_ZN40_INTERNAL_de8b269d_4_k_cu_109213e4_161464cute1_E
	.align		8
        /*0068*/ 	.dword	$str$22
	.align		8
        /*0070*/ 	.dword	$str$23


//--------------------- .text._ZN7cutlass13device_kernelINS_4gemm6kernel13GemmUniversalIN4cute5tupleIJiiiiEEENS1_10collective13CollectiveMmaINS1_34MainloopSm90TmaGmmaWarpSpecializedILi5ENS5_IJNS4_1CILi4EEENSA_ILi2EEENSA_ILi1EEEEEENS1_35KernelTmaWarpSpecializedCooperativeEEENS5_IJNSA_ILi256EEENSA_ILi64EEENSA_ILi32EEEEEEfNS5_IJlSD_lEEEfSL_NS4_8TiledMMAINS4_8MMA_AtomIJNS4_4SM904GMMA29MMA_64x64x8_F32TF32TF32_SS_TNILNSP_7ScaleInE1ELSR_1EEEEEENS4_6LayoutINS5_IJSC_SD_SD_EEENS5_IJSD_NSA_ILi0EEESW_EEEEENS5_IJNS4_10UnderscoreESZ_SZ_EEEEENS4_23SM90_TMA_LOAD_MULTICASTENS4_14ComposedLayoutINS4_7SwizzleILi3ELi4ELi3EEENS4_18smem_ptr_flag_bitsILi32EEENSU_INS5_IJNSA_ILi8EEESJ_EEENS5_IJSJ_SD_EEEEEEEvNS4_8identityES12_S1C_vS1D_EENS_8epilogue10collective6detail29Sm90TmaWarpSpecializedAdapterINS1G_15DefaultEpilogueIfSL_SL_NS1F_6thread17LinearCombinationIfLi1EffLNS1K_9ScaleType4KindE0ELNS_15FloatRoundStyleE2EfEENS1_15EpilogueDefaultEEEEEvvEEEEvNT_6ParamsE --------------------------
	.section	.text._ZN7cutlass13device_kernelINS_4gemm6kernel13GemmUniversalIN4cute5tupleIJiiiiEEENS1_10collective13CollectiveMmaINS1_34MainloopSm90TmaGmmaWarpSpecializedILi5ENS5_IJNS4_1CILi4EEENSA_ILi2EEENSA_ILi1EEEEEENS1_35KernelTmaWarpSpecializedCooperativeEEENS5_IJNSA_ILi256EEENSA_ILi64EEENSA_ILi32EEEEEEfNS5_IJlSD_lEEEfSL_NS4_8TiledMMAINS4_8MMA_AtomIJNS4_4SM904GMMA29MMA_64x64x8_F32TF32TF32_SS_TNILNSP_7ScaleInE1ELSR_1EEEEEENS4_6LayoutINS5_IJSC_SD_SD_EEENS5_IJSD_NSA_ILi0EEESW_EEEEENS5_IJNS4_10UnderscoreESZ_SZ_EEEEENS4_23SM90_TMA_LOAD_MULTICASTENS4_14ComposedLayoutINS4_7SwizzleILi3ELi4ELi3EEENS4_18smem_ptr_flag_bitsILi32EEENSU_INS5_IJNSA_ILi8EEESJ_EEENS5_IJSJ_SD_EEEEEEEvNS4_8identityES12_S1C_vS1D_EENS_8epilogue10collective6detail29Sm90TmaWarpSpecializedAdapterINS1G_15DefaultEpilogueIfSL_SL_NS1F_6thread17LinearCombinationIfLi1EffLNS1K_9ScaleType4KindE0ELNS_15FloatRoundStyleE2EfEENS1_15EpilogueDefaultEEEEEvvEEEEvNT_6ParamsE,"ax",@progbits
	.align	128
.text._ZN7cutlass13device_kernelINS_4gemm6kernel13GemmUniversalIN4cute5tupleIJiiiiEEENS1_10collective13CollectiveMmaINS1_34MainloopSm90TmaGmmaWarpSpecializedILi5ENS5_IJNS4_1CILi4EEENSA_ILi2EEENSA_ILi1EEEEEENS1_35KernelTmaWarpSpecializedCooperativeEEENS5_IJNSA_ILi256EEENSA_ILi64EEENSA_ILi32EEEEEEfNS5_IJlSD_lEEEfSL_NS4_8TiledMMAINS4_8MMA_AtomIJNS4_4SM904GMMA29MMA_64x64x8_F32TF32TF32_SS_TNILNSP_7ScaleInE1ELSR_1EEEEEENS4_6LayoutINS5_IJSC_SD_SD_EEENS5_IJSD_NSA_ILi0EEESW_EEEEENS5_IJNS4_10UnderscoreESZ_SZ_EEEEENS4_23SM90_TMA_LOAD_MULTICASTENS4_14ComposedLayoutINS4_7SwizzleILi3ELi4ELi3EEENS4_18smem_ptr_flag_bitsILi32EEENSU_INS5_IJNSA_ILi8EEESJ_EEENS5_IJSJ_SD_EEEEEEEvNS4_8identityES12_S1C_vS1D_EENS_8epilogue10collective6detail29Sm90TmaWarpSpecializedAdapterINS1G_15DefaultEpilogueIfSL_SL_NS1F_6thread17LinearCombinationIfLi1EffLNS1K_9ScaleType4KindE0ELNS_15FloatRoundStyleE2EfEENS1_15EpilogueDefaultEEEEEvvEEEEvNT_6ParamsE:
        .type           _ZN7cutlass13device_kernelINS_4gemm6kernel13GemmUniversalIN4cute5tupleIJiiiiEEENS1_10collective13CollectiveMmaINS1_34MainloopSm90TmaGmmaWarpSpecializedILi5ENS5_IJNS4_1CILi4EEENSA_ILi2EEENSA_ILi1EEEEEENS1_35KernelTmaWarpSpecializedCooperativeEEENS5_IJNSA_ILi256EEENSA_ILi64EEENSA_ILi32EEEEEEfNS5_IJlSD_lEEEfSL_NS4_8TiledMMAINS4_8MMA_AtomIJNS4_4SM904GMMA29MMA_64x64x8_F32TF32TF32_SS_TNILNSP_7ScaleInE1ELSR_1EEEEEENS4_6LayoutINS5_IJSC_SD_SD_EEENS5_IJSD_NSA_ILi0EEESW_EEEEENS5_IJNS4_10UnderscoreESZ_SZ_EEEEENS4_23SM90_TMA_LOAD_MULTICASTENS4_14ComposedLayoutINS4_7SwizzleILi3ELi4ELi3EEENS4_18smem_ptr_flag_bitsILi32EEENSU_INS5_IJNSA_ILi8EEESJ_EEENS5_IJSJ_SD_EEEEEEEvNS4_8identityES12_S1C_vS1D_EENS_8epilogue10collective6detail29Sm90TmaWarpSpecializedAdapterINS1G_15DefaultEpilogueIfSL_SL_NS1F_6thread17LinearCombinationIfLi1EffLNS1K_9ScaleType4KindE0ELNS_15FloatRoundStyleE2EfEENS1_15EpilogueDefaultEEEEEvvEEEEvNT_6ParamsE,@function
        .size           _ZN7cutlass13device_kernelINS_4gemm6kernel13GemmUniversalIN4cute5tupleIJiiiiEEENS1_10collective13CollectiveMmaINS1_34MainloopSm90TmaGmmaWarpSpecializedILi5ENS5_IJNS4_1CILi4EEENSA_ILi2EEENSA_ILi1EEEEEENS1_35KernelTmaWarpSpecializedCooperativeEEENS5_IJNSA_ILi256EEENSA_ILi64EEENSA_ILi32EEEEEEfNS5_IJlSD_lEEEfSL_NS4_8TiledMMAINS4_8MMA_AtomIJNS4_4SM904GMMA29MMA_64x64x8_F32TF32TF32_SS_TNILNSP_7ScaleInE1ELSR_1EEEEEENS4_6LayoutINS5_IJSC_SD_SD_EEENS5_IJSD_NSA_ILi0EEESW_EEEEENS5_IJNS4_10UnderscoreESZ_SZ_EEEEENS4_23SM90_TMA_LOAD_MULTICASTENS4_14ComposedLayoutINS4_7SwizzleILi3ELi4ELi3EEENS4_18smem_ptr_flag_bitsILi32EEENSU_INS5_IJNSA_ILi8EEESJ_EEENS5_IJSJ_SD_EEEEEEEvNS4_8identityES12_S1C_vS1D_EENS_8epilogue10collective6detail29Sm90TmaWarpSpecializedAdapterINS1G_15DefaultEpilogueIfSL_SL_NS1F_6thread17LinearCombinationIfLi1EffLNS1K_9ScaleType4KindE0ELNS_15FloatRoundStyleE2EfEENS1_15EpilogueDefaultEEEEEvvEEEEvNT_6ParamsE,(.L_x_199 - _ZN7cutlass13device_kernelINS_4gemm6kernel13GemmUniversalIN4cute5tupleIJiiiiEEENS1_10collective13CollectiveMmaINS1_34MainloopSm90TmaGmmaWarpSpecializedILi5ENS5_IJNS4_1CILi4EEENSA_ILi2EEENSA_ILi1EEEEEENS1_35KernelTmaWarpSpecializedCooperativeEEENS5_IJNSA_ILi256EEENSA_ILi64EEENSA_ILi32EEEEEEfNS5_IJlSD_lEEEfSL_NS4_8TiledMMAINS4_8MMA_AtomIJNS4_4SM904GMMA29MMA_64x64x8_F32TF32TF32_SS_TNILNSP_7ScaleInE1ELSR_1EEEEEENS4_6LayoutINS5_IJSC_SD_SD_EEENS5_IJSD_NSA_ILi0EEESW_EEEEENS5_IJNS4_10UnderscoreESZ_SZ_EEEEENS4_23SM90_TMA_LOAD_MULTICASTENS4_14ComposedLayoutINS4_7SwizzleILi3ELi4ELi3EEENS4_18smem_ptr_flag_bitsILi32EEENSU_INS5_IJNSA_ILi8EEESJ_EEENS5_IJSJ_SD_EEEEEEEvNS4_8identityES12_S1C_vS1D_EENS_8epilogue10collective6detail29Sm90TmaWarpSpecializedAdapterINS1G_15DefaultEpilogueIfSL_SL_NS1F_6thread17LinearCombinationIfLi1EffLNS1K_9ScaleType4KindE0ELNS_15FloatRoundStyleE2EfEENS1_15EpilogueDefaultEEEEEvvEEEEvNT_6ParamsE)
        .other          _ZN7cutlass13device_kernelINS_4gemm6kernel13GemmUniversalIN4cute5tupleIJiiiiEEENS1_10collective13CollectiveMmaINS1_34MainloopSm90TmaGmmaWarpSpecializedILi5ENS5_IJNS4_1CILi4EEENSA_ILi2EEENSA_ILi1EEEEEENS1_35KernelTmaWarpSpecializedCooperativeEEENS5_IJNSA_ILi256EEENSA_ILi64EEENSA_ILi32EEEEEEfNS5_IJlSD_lEEEfSL_NS4_8TiledMMAINS4_8MMA_AtomIJNS4_4SM904GMMA29MMA_64x64x8_F32TF32TF32_SS_TNILNSP_7ScaleInE1ELSR_1EEEEEENS4_6LayoutINS5_IJSC_SD_SD_EEENS5_IJSD_NSA_ILi0EEESW_EEEEENS5_IJNS4_10UnderscoreESZ_SZ_EEEEENS4_23SM90_TMA_LOAD_MULTICASTENS4_14ComposedLayoutINS4_7SwizzleILi3ELi4ELi3EEENS4_18smem_ptr_flag_bitsILi32EEENSU_INS5_IJNSA_ILi8EEESJ_EEENS5_IJSJ_SD_EEEEEEEvNS4_8identityES12_S1C_vS1D_EENS_8epilogue10collective6detail29Sm90TmaWarpSpecializedAdapterINS1G_15DefaultEpilogueIfSL_SL_NS1F_6thread17LinearCombinationIfLi1EffLNS1K_9ScaleType4KindE0ELNS_15FloatRoundStyleE2EfEENS1_15EpilogueDefaultEEEEEvvEEEEvNT_6ParamsE,@"STO_CUDA_ENTRY STV_DEFAULT"
_ZN7cutlass13device_kernelINS_4gemm6kernel13GemmUniversalIN4cute5tupleIJiiiiEEENS1_10collective13CollectiveMmaINS1_34MainloopSm90TmaGmmaWarpSpecializedILi5ENS5_IJNS4_1CILi4EEENSA_ILi2EEENSA_ILi1EEEEEENS1_35KernelTmaWarpSpecializedCooperativeEEENS5_IJNSA_ILi256EEENSA_ILi64EEENSA_ILi32EEEEEEfNS5_IJlSD_lEEEfSL_NS4_8TiledMMAINS4_8MMA_AtomIJNS4_4SM904GMMA29MMA_64x64x8_F32TF32TF32_SS_TNILNSP_7ScaleInE1ELSR_1EEEEEENS4_6LayoutINS5_IJSC_SD_SD_EEENS5_IJSD_NSA_ILi0EEESW_EEEEENS5_IJNS4_10UnderscoreESZ_SZ_EEEEENS4_23SM90_TMA_LOAD_MULTICASTENS4_14ComposedLayoutINS4_7SwizzleILi3ELi4ELi3EEENS4_18smem_ptr_flag_bitsILi32EEENSU_INS5_IJNSA_ILi8EEESJ_EEENS5_IJSJ_SD_EEEEEEEvNS4_8identityES12_S1C_vS1D_EENS_8epilogue10collective6detail29Sm90TmaWarpSpecializedAdapterINS1G_15DefaultEpilogueIfSL_SL_NS1F_6thread17LinearCombinationIfLi1EffLNS1K_9ScaleType4KindE0ELNS_15FloatRoundStyleE2EfEENS1_15EpilogueDefaultEEEEEvvEEEEvNT_6ParamsE:
[----:B------:R-:W0:Y:S01]  /*0000*/  LDC R1, c[0x0][0x28] ;  /* 0x00000a00ff017b82 */ /* 0x000e220000000800 */
[----:B------:R-:W1:Y:S01]  /*0010*/  S2R R18, SR_TID.X ;  /* 0x0000000000127919 */ /* 0x000e620000002100 */
[----:B------:R-:W-:Y:S01]  /*0020*/  ELECT P0, URZ, PT ;  /* 0x00000000003f782f */ /* 0x000fe20003800000 */
[----:B------:R-:W-:Y:S01]  /*0030*/  BSSY B0, `(.L_x_0) ;  /* 0x000000f000007945 */ /* 0x000fe20003800000 */
[--C-:B-1----:R-:W-:Y:S02]  /*0040*/  SHF.R.U32.HI R0, RZ, 0x5, R18.reuse ;  /* 0x00000005ff007819 */ /* 0x102fe40000011612 */
[----:B------:R-:W-:-:S03]  /*0050*/  SHF.R.U32.HI R3, RZ, 0x7, R18 ;  /* 0x00000007ff037819 */ /* 0x000fc60000011612 */
[----:B------:R-:W1:Y:S04]  /*0060*/  SHFL.IDX PT, R2, R0, RZ, 0x1f ;  /* 0x00001fff00027589 */ /* 0x000e6800000e0000 */
[----:B------:R2:W3:Y:S01]  /*0070*/  SHFL.IDX PT, R5, R3, RZ, 0x1f ;  /* 0x00001fff03057589 */ /* 0x0004e200000e0000 */
[----:B-1----:R-:W-:-:S13]  /*0080*/  ISETP.NE.OR P0, PT, R2, RZ, !P0 ;  /* 0x000000ff0200720c */ /* 0x002fda0004705670 */
[----:B0-23--:R-:W-:Y:S05]  /*0090*/  @P0 BRA `(.L_x_1) ;  /* 0x0000000000200947 */ /* 0x00dfea0003800000 */
[----:B------:R-:W-:Y:S02]  /*00a0*/  ULDC.64 UR4, c[0x0][0x198] ;  /* 0x0000660000047ab9 */ /* 0x000fe40000000a00 */
[----:B------:R-:W-:Y:S02]  /*00b0*/  UIADD3 UR6, UP0, UR4, 0xf0, URZ ;  /* 0x000000f004067890 */ /* 0x000fe4000ff1e03f */
[----:B------:R-:W-:Y:S02]  /*00c0*/  UIADD3 UR4, UP1, UR4, 0x1f0, URZ ;  /* 0x000001f004047890 */ /* 0x000fe4000ff3e03f */
[----:B------:R-:W-:Y:S02]  /*00d0*/  UIADD3.X UR7, URZ, UR5, URZ, UP0, !UPT ;  /* 0x000000053f077290 */ /* 0x000fe400087fe43f */
[----:B------:R-:W-:-:S07]  /*00e0*/  UIADD3.X UR5, URZ, UR5, URZ, UP1, !UPT ;  /* 0x000000053f057290 */ /* 0x000fce0008ffe43f */
[----:B------:R0:W-:Y:S02]  /*00f0*/  UTMACCTL.PF [UR6] ;  /* 0x00000000060079b9 */ /* 0x0001e40008040000 */
[----:B------:R0:W-:Y:S02]  /*0100*/  UTMACCTL.PF [UR4] ;  /* 0x00000000040079b9 */ /* 0x0001e40008040000 */
[----:B0-----:R-:W-:Y:S01]  /*0110*/  NOP ;  /* 0x0000000000007918 */ /* 0x001fe20000000000 */
.L_x_1:
[----:B------:R-:W-:Y:S05]  /*0120*/  BSYNC B0 ;  /* 0x0000000000007941 */ /* 0x000fea0003800000 */
.L_x_0:
[----:B------:R-:W0:Y:S02]  /*0130*/  SHFL.IDX PT, R3, R0, RZ, 0x1f ;  /* 0x00001fff00037589 */ /* 0x000e2400000e0000 */
[----:B0-----:R-:W-:-:S13]  /*0140*/  ISETP.NE.AND P0, PT, R3, RZ, PT ;  /* 0x000000ff0300720c */ /* 0x001fda0003f05270 */
[----:B------:R-:W-:Y:S05]  /*0150*/  @P0 BRA `(.L_x_2) ;  /* 0x0000000000600947 */ /* 0x000fea0003800000 */
[----:B------:R-:W0:Y:S01]  /*0160*/  S2UR UR8, SR_CgaCtaId ;  /* 0x00000000000879c3 */ /* 0x000e220000008800 */
[----:B------:R-:W-:Y:S01]  /*0170*/  UMOV UR4, 0x400 ;  /* 0x0000040000047882 */ /* 0x000fe20000000000 */
[----:B------:R-:W-:Y:S01]  /*0180*/  UMOV UR5, 0x1 ;  /* 0x0000000100057882 */ /* 0x000fe20000000000 */
[----:B------:R-:W-:Y:S01]  /*0190*/  UMOV UR6, 0xa ;  /* 0x0000000a00067882 */ /* 0x000fe20000000000 */
[----:B------:R-:W-:Y:S01]  /*01a0*/  ELECT P0, URZ, PT ;  /* 0x00000000003f782f */ /* 0x000fe20003800000 */
[----:B------:R-:W-:-:S04]  /*01b0*/  UIADD3 UR6, -UR6, 0x100000, URZ ;  /* 0x0010000006067890 */ /* 0x000fc8000fffe13f */
[----:B------:R-:W-:Y:S02]  /*01c0*/  USHF.L.U32 UR7, UR6, 0xb, URZ ;  /* 0x0000000b06077899 */ /* 0x000fe4000800063f */
[----:B------:R-:W-:Y:S02]  /*01d0*/  USHF.L.U32 UR6, UR6, 0x1, URZ ;  /* 0x0000000106067899 */ /* 0x000fe4000800063f */
[----:B0-----:R-:W-:Y:S02]  /*01e0*/  ULEA UR8, UR8, UR4, 0x18 ;  /* 0x0000000408087291 */ /* 0x001fe4000f8ec03f */
[----:B------:R-:W-:-:S04]  /*01f0*/  UIADD3 UR4, -UR5, 0x100000, URZ ;  /* 0x0010000005047890 */ /* 0x000fc8000fffe13f */
[----:B------:R-:W-:Y:S02]  /*0200*/  USHF.L.U32 UR5, UR4, 0xb, URZ ;  /* 0x0000000b04057899 */ /* 0x000fe4000800063f */
[----:B------:R-:W-:Y:S01]  /*0210*/  USHF.L.U32 UR4, UR4, 0x1, URZ ;  /* 0x0000000104047899 */ /* 0x000fe2000800063f */
[----:B------:R-:W0:Y:S11]  /*0220*/  FENCE.VIEW.ASYNC.S ;  /* 0x00000000000073c6 */ /* 0x000e360000000000 */
[----:B0-----:R0:W1:Y:S01]  /*0230*/  SYNCS.EXCH.64 URZ, [UR8], UR4 ;  /* 0x00000004083f75b2 */ /* 0x0010620008000100 */
[----:B------:R0:W2:Y:S01]  /*0240*/  SYNCS.EXCH.64 URZ, [UR8+0x28], UR6 ;  /* 0x00002806083f75b2 */ /* 0x0000a20008000100 */
[----:B------:R0:W3:Y:S01]  /*0250*/  SYNCS.EXCH.64 URZ, [UR8+0x8], UR4 ;  /* 0x00000804083f75b2 */ /* 0x0000e20008000100 */
[----:B------:R0:W4:Y:S01]  /*0260*/  SYNCS.EXCH.64 URZ, [UR8+0x30], UR6 ;  /* 0x00003006083f75b2 */ /* 0x0001220008000100 */
[----:B------:R0:W0:Y:S01]  /*0270*/  SYNCS.EXCH.64 URZ, [UR8+0x10], UR4 ;  /* 0x00001004083f75b2 */ /* 0x0000220008000100 */
[----:B------:R0:W0:Y:S01]  /*0280*/  SYNCS.EXCH.64 URZ, [UR8+0x38], UR6 ;  /* 0x00003806083f75b2 */ /* 0x0000220008000100 */
[----:B------:R0:W0:Y:S01]  /*0290*/  SYNCS.EXCH.64 URZ, [UR8+0x18], UR4 ;  /* 0x00001804083f75b2 */ /* 0x0000220008000100 */
[----:B------:R0:W0:Y:S01]  /*02a0*/  SYNCS.EXCH.64 URZ, [UR8+0x40], UR6 ;  /* 0x00004006083f75b2 */ /* 0x0000220008000100 */
[----:B------:R0:W0:Y:S01]  /*02b0*/  SYNCS.EXCH.64 URZ, [UR8+0x20], UR4 ;  /* 0x00002004083f75b2 */ /* 0x0000220008000100 */
[----:B------:R0:W0:Y:S01]  /*02c0*/  SYNCS.EXCH.64 URZ, [UR8+0x48], UR6 ;  /* 0x00004806083f75b2 */ /* 0x0000220008000100 */
[----:B------:R-:W-:Y:S01]  /*02d0*/  NOP ;  /* 0x0000000000007918 */ /* 0x000fe20000000000 */
.L_x_2:
[----:B------:R-:W-:Y:S01]  /*02e0*/  SHF.R.S32.HI R7, RZ, 0x1f, R18 ;  /* 0x0000001fff077819 */ /* 0x000fe20000011412 */
[----:B------:R-:W5:Y:S01]  /*02f0*/  SHFL.IDX PT, R0, R0, RZ, 0x1f ;  /* 0x00001fff00007589 */ /* 0x000f6200000e0000 */
[----:B0-----:R-:W0:Y:S01]  /*0300*/  S2UR UR8, SR_CTAID.X ;  /* 0x00000000000879c3 */ /* 0x001e220000002500 */
[----:B------:R-:W-:Y:S02]  /*0310*/  ELECT P0, URZ, PT ;  /* 0x00000000003f782f */ /* 0x000fe40003800000 */
[----:B------:R-:W-:Y:S01]  /*0320*/  LEA.HI R7, R7, R18, RZ, 0x7 ;  /* 0x0000001207077211 */ /* 0x000fe200078f38ff */
[----:B------:R-:W1:Y:S01]  /*0330*/  S2R R4, SR_CTAID.Y ;  /* 0x0000000000047919 */ /* 0x000e620000002600 */
[----:B------:R-:W-:Y:S01]  /*0340*/  SHF.R.S32.HI R8, RZ, 0x1f, R3 ;  /* 0x0000001fff087819 */ /* 0x000fe20000011403 */
[----:B------:R-:W-:Y:S01]  /*0350*/  ULDC UR4, c[0x0][0x150] ;  /* 0x0000540000047ab9 */ /* 0x000fe20000000800 */
[----:B------:R-:W-:Y:S01]  /*0360*/  LOP3.LUT R7, R7, 0xffffff80, RZ, 0xc0, !PT ;  /* 0xffffff8007077812 */ /* 0x000fe200078ec0ff */
[----:B------:R-:W-:Y:S01]  /*0370*/  NOP ;  /* 0x0000000000007918 */ /* 0x000fe20000000000 */
[----:B------:R-:W-:Y:S01]  /*0380*/  LEA.HI R8, R8, R3, RZ, 0x2 ;  /* 0x0000000308087211 */ /* 0x000fe200078f10ff */
[----:B------:R-:W2:Y:S01]  /*0390*/  LDC R10, c[0x0][0x144] ;  /* 0x00005100ff0a7b82 */ /* 0x000ea20000000800 */
[----:B------:R-:W-:Y:S01]  /*03a0*/  NOP ;  /* 0x0000000000007918 */ /* 0x000fe20000000000 */
[----:B------:R-:W-:Y:S01]  /*03b0*/  IMAD.IADD R6, R18, 0x1, -R7 ;  /* 0x0000000112067824 */ /* 0x000fe200078e0a07 */
[----:B------:R-:W-:Y:S01]  /*03c0*/  LOP3.LUT R8, R8, 0x3ffffffc, RZ, 0xc0, !PT ;  /* 0x3ffffffc08087812 */ /* 0x000fe200078ec0ff */
[----:B------:R-:W-:Y:S01]  /*03d0*/  IMAD.MOV.U32 R23, RZ, RZ, 0x1 ;  /* 0x00000001ff177424 */ /* 0x000fe200078e00ff */
[----:B------:R-:W-:-:S02]  /*03e0*/  ISETP.NE.AND P3, PT, R5, RZ, PT ;  /* 0x000000ff0500720c */ /* 0x000fc40003f65270 */
[----:B------:R-:W-:Y:S01]  /*03f0*/  SHF.R.S32.HI R7, RZ, 0x1f, R6 ;  /* 0x0000001fff077819 */ /* 0x000fe20000011406 */
[----:B------:R-:W-:Y:S01]  /*0400*/  IMAD.IADD R8, R3, 0x1, -R8 ;  /* 0x0000000103087824 */ /* 0x000fe200078e0a08 */
[----:B------:R-:W3:Y:S02]  /*0410*/  LDC R12, c[0x0][0x140] ;  /* 0x00005000ff0c7b82 */ /* 0x000ee40000000800 */
[----:B------:R-:W-:Y:S02]  /*0420*/  LEA.HI R7, R7, R6, RZ, 0x3 ;  /* 0x0000000607077211 */ /* 0x000fe400078f18ff */
[----:B-----5:R-:W-:Y:S02]  /*0430*/  ISETP.NE.OR P0, PT, R0, RZ, !P0 ;  /* 0x000000ff0000720c */ /* 0x020fe40004705670 */
[--C-:B------:R-:W-:Y:S02]  /*0440*/  SHF.R.S32.HI R0, RZ, 0x3, R7.reuse ;  /* 0x00000003ff007819 */ /* 0x100fe40000011407 */
[----:B------:R-:W-:-:S02]  /*0450*/  SHF.R.S32.HI R7, RZ, 0x1f, R7 ;  /* 0x0000001fff077819 */ /* 0x000fc40000011407 */
[----:B0-----:R-:W-:Y:S02]  /*0460*/  I2FP.F32.U32 R9, UR8 ;  /* 0x0000000800097c45 */ /* 0x001fe40008201000 */
[----:B------:R-:W-:-:S03]  /*0470*/  LEA.HI R7, R7, R0, RZ, 0x2 ;  /* 0x0000000007077211 */ /* 0x000fc600078f10ff */
[----:B------:R-:W-:Y:S01]  /*0480*/  FMUL R9, R9, UR4 ;  /* 0x0000000409097c20 */ /* 0x000fe20008400000 */
[----:B------:R-:W-:Y:S01]  /*0490*/  LOP3.LUT R7, R7, 0xfffffffc, RZ, 0xc0, !PT ;  /* 0xfffffffc07077812 */ /* 0x000fe200078ec0ff */
[----:B------:R-:W-:Y:S01]  /*04a0*/  VOTEU.ALL UP0, P0 ;  /* 0x00000000003f7886 */ /* 0x000fe20000000000 */
[----:B-1----:R-:W-:Y:S01]  /*04b0*/  I2FP.F32.U32 R11, R4 ;  /* 0x00000004000b7245 */ /* 0x002fe20000201000 */
[----:B------:R-:W-:Y:S01]  /*04c0*/  ULDC UR4, c[0x0][0x154] ;  /* 0x0000550000047ab9 */ /* 0x000fe20000000800 */
[----:B------:R-:W-:Y:S01]  /*04d0*/  VOTEU.ALL UP1, P0 ;  /* 0x00000000003f7886 */ /* 0x000fe20000020000 */
[----:B------:R-:W-:Y:S01]  /*04e0*/  IMAD.IADD R7, R0, 0x1, -R7 ;  /* 0x0000000100077824 */ /* 0x000fe200078e0a07 */
[----:B------:R-:W0:Y:S01]  /*04f0*/  F2I.U32.TRUNC.NTZ R9, R9 ;  /* 0x0000000900097305 */ /* 0x000e22000020f000 */
[----:B------:R-:W1:Y:S01]  /*0500*/  @!UP0 S2UR UR7, SR_CgaCtaId ;  /* 0x00000000000789c3 */ /* 0x000e620000008800 */
[----:B------:R-:W-:Y:S01]  /*0510*/  @!UP0 UMOV UR6, 0x400 ;  /* 0x0000040000068882 */ /* 0x000fe20000000000 */
[----:B------:R-:W-:Y:S01]  /*0520*/  IMAD R8, R8, 0x4, R7 ;  /* 0x0000000408087824 */ /* 0x000fe200078e0207 */
[----:B---3--:R-:W-:-:S04]  /*0530*/  ISETP.EQ.U32.AND P2, PT, R12, 0x1, PT ;  /* 0x000000010c00780c */ /* 0x008fc80003f42070 */
[----:B------:R-:W-:-:S04]  /*0540*/  SHF.R.S32.HI R3, RZ, 0x1f, R8 ;  /* 0x0000001fff037819 */ /* 0x000fc80000011408 */
[----:B------:R-:W-:Y:S01]  /*0550*/  LEA.HI R0, R3, R8, RZ, 0x2 ;  /* 0x0000000803007211 */ /* 0x000fe200078f10ff */
[----:B0-----:R-:W-:-:S03]  /*0560*/  IMAD.MOV R7, RZ, RZ, -R9 ;  /* 0x000000ffff077224 */ /* 0x001fc600078e0a09 */
[----:B------:R-:W-:Y:S01]  /*0570*/  LOP3.LUT R9, R0, 0xfffffffc, RZ, 0xc0, !PT ;  /* 0xfffffffc00097812 */ /* 0x000fe200078ec0ff */
[----:B--2---:R-:W-:Y:S02]  /*0580*/  IMAD R3, R10, R7, UR8 ;  /* 0x000000080a037e24 */ /* 0x004fe4000f8e0207 */
[----:B------:R-:W-:Y:S02]  /*0590*/  FMUL R10, R11, UR4 ;  /* 0x000000040b0a7c20 */ /* 0x000fe40008400000 */
[C---:B------:R-:W-:Y:S01]  /*05a0*/  IMAD.IADD R0, R8.reuse, 0x1, -R9 ;  /* 0x0000000108007824 */ /* 0x040fe200078e0a09 */
[----:B------:R-:W0:Y:S01]  /*05b0*/  LDC R7, c[0x0][0x148] ;  /* 0x00005200ff077b82 */ /* 0x000e220000000800 */
[----:B------:R-:W-:Y:S01]  /*05c0*/  SHF.R.S32.HI R9, RZ, 0x1f, R2 ;  /* 0x0000001fff097819 */ /* 0x000fe20000011402 */
[----:B------:R-:W-:Y:S01]  /*05d0*/  IMAD.SHL.U32 R11, R8, 0x4, RZ ;  /* 0x00000004080b7824 */ /* 0x000fe200078e00ff */
[----:B------:R-:W-:Y:S01]  /*05e0*/  UMOV UR4, 0x20 ;  /* 0x0000002000047882 */ /* 0x000fe20000000000 */
[----:B------:R-:W-:Y:S01]  /*05f0*/  ISETP.NE.AND P4, PT, R0, R3, PT ;  /* 0x000000030000720c */ /* 0x000fe20003f85270 */
[----:B------:R-:W2:Y:S01]  /*0600*/  F2I.U32.TRUNC.NTZ R10, R10 ;  /* 0x0000000a000a7305 */ /* 0x000ea2000020f000 */
[----:B------:R-:W-:Y:S01]  /*0610*/  LEA.HI R9, R9, R2, RZ, 0x2 ;  /* 0x0000000209097211 */ /* 0x000fe200078f10ff */
[----:B------:R-:W-:-:S04]  /*0620*/  @!UP0 UIADD3 UR4, -UR4, 0x100000, URZ ;  /* 0x0010000004048890 */ /* 0x000fc8000fffe13f */
[----:B------:R-:W-:Y:S02]  /*0630*/  @!UP0 USHF.L.U32 UR5, UR4, 0xb, URZ ;  /* 0x0000000b04058899 */ /* 0x000fe4000800063f */
[----:B------:R-:W-:Y:S01]  /*0640*/  @!UP0 USHF.L.U32 UR4, UR4, 0x1, URZ ;  /* 0x0000000104048899 */ /* 0x000fe2000800063f */
[----:B------:R-:W-:Y:S01]  /*0650*/  LOP3.LUT R22, R8, 0xc, R11, 0x78, !PT ;  /* 0x0000000c08167812 */ /* 0x000fe200078e780b */
[----:B-1----:R-:W-:Y:S01]  /*0660*/  @!UP0 ULEA UR6, UR7, UR6, 0x18 ;  /* 0x0000000607068291 */ /* 0x002fe2000f8ec03f */
[----:B------:R-:W-:Y:S01]  /*0670*/  LOP3.LUT R9, R9, 0xfffffffc, RZ, 0xc0, !PT ;  /* 0xfffffffc09097812 */ /* 0x000fe200078ec0ff */
[----:B------:R-:W-:Y:S01]  /*0680*/  VOTEU.ALL UP0, P0 ;  /* 0x00000000003f7886 */ /* 0x000fe20000000000 */
[----:B------:R-:W-:Y:S01]  /*0690*/  LOP3.LUT P0, RZ, R6, 0x7, RZ, 0xc0, !PT ;  /* 0x0000000706ff7812 */ /* 0x000fe2000780c0ff */
[----:B------:R-:W-:Y:S02]  /*06a0*/  VIADD R6, R5, 0xffffffff ;  /* 0xffffffff05067836 */ /* 0x000fe40000000000 */
[----:B------:R-:W-:Y:S01]  /*06b0*/  IMAD.IADD R0, R2, 0x1, -R9 ;  /* 0x0000000102007824 */ /* 0x000fe200078e0a09 */
[----:B------:R-:W-:-:S02]  /*06c0*/  ISETP.LT.U32.AND P0, PT, R22, 0x8, !P0 ;  /* 0x000000081600780c */ /* 0x000fc40004701070 */
[----:B------:R-:W-:Y:S01]  /*06d0*/  @P4 SHF.R.S32.HI R9, RZ, 0x1f, R22 ;  /* 0x0000001fff094819 */ /* 0x000fe20000011416 */
[----:B--2---:R-:W-:Y:S01]  /*06e0*/  IMAD.MOV R21, RZ, RZ, -R10 ;  /* 0x000000ffff157224 */ /* 0x004fe200078e0a0a */
[C---:B------:R-:W-:Y:S01]  /*06f0*/  ISETP.NE.AND P1, PT, R0.reuse, 0x3, PT ;  /* 0x000000030000780c */ /* 0x040fe20003f25270 */
[----:B------:R-:W1:Y:S02]  /*0700*/  FENCE.VIEW.ASYNC.S ;  /* 0x00000000000073c6 */ /* 0x000e640000000000 */
[----:B-1----:R1:W2:Y:S01]  /*0710*/  @!UP0 SYNCS.EXCH.64 URZ, [UR6+0x60], UR4 ;  /* 0x00006004063f85b2 */ /* 0x0022a20008000100 */
[----:B------:R-:W-:Y:S01]  /*0720*/  @P4 LEA.HI R9, R9, R22, RZ, 0x2 ;  /* 0x0000001609094211 */ /* 0x000fe200078f10ff */
[----:B0-----:R-:W-:Y:S01]  /*0730*/  IMAD R2, R7, R21, R4 ;  /* 0x0000001507027224 */ /* 0x001fe200078e0204 */
[----:B------:R-:W-:Y:S02]  /*0740*/  ISETP.EQ.OR P1, PT, R0, RZ, !P1 ;  /* 0x000000ff0000720c */ /* 0x000fe40004f22670 */
[----:B------:R-:W-:-:S02]  /*0750*/  @P4 SHF.R.S32.HI R9, RZ, 0x2, R9 ;  /* 0x00000002ff094819 */ /* 0x000fc40000011409 */
[----:B------:R-:W-:Y:S02]  /*0760*/  ISETP.EQ.AND P1, PT, R5, RZ, P1 ;  /* 0x000000ff0500720c */ /* 0x000fe40000f22270 */
[----:B------:R-:W-:Y:S02]  /*0770*/  @P4 ISETP.NE.AND P5, PT, R9, R2, PT ;  /* 0x000000020900420c */ /* 0x000fe40003fa5270 */
[----:B------:R-:W-:Y:S02]  /*0780*/  ISETP.GE.U32.AND P6, PT, R6, 0x2, PT ;  /* 0x000000020600780c */ /* 0x000fe40003fc6070 */
[----:B------:R-:W-:Y:S02]  /*0790*/  SEL R2, RZ, 0x1, !P0 ;  /* 0x00000001ff027807 */ /* 0x000fe40004000000 */
[----:B------:R-:W-:Y:S01]  /*07a0*/  @P4 SEL R23, RZ, 0x1, P5 ;  /* 0x00000001ff174807 */ /* 0x000fe20002800000 */
[----:B------:R1:W0:Y:S01]  /*07b0*/  @!UP1 SYNCS.EXCH.64 URZ, [UR6+0x68], UR4 ;  /* 0x00006804063f95b2 */ /* 0x0002220008000100 */
[----:B------:R-:W-:Y:S01]  /*07c0*/  SEL R19, RZ, 0x1, !P1 ;  /* 0x00000001ff137807 */ /* 0x000fe20004800000 */
[----:B------:R-:W-:Y:S01]  /*07d0*/  NOP ;  /* 0x0000000000007918 */ /* 0x000fe20000000000 */
[----:B------:R-:W-:-:S02]  /*07e0*/  LOP3.LUT R23, R23, R2, RZ, 0xc0, !PT ;  /* 0x0000000217177212 */ /* 0x000fc400078ec0ff */
[----:B------:R-:W-:Y:S01]  /*07f0*/  SEL R19, R19, 0x2, P6 ;  /* 0x0000000213137807 */ /* 0x000fe20003000000 */
[----:B-12---:R-:W-:Y:S06]  /*0800*/  @!P2 BRA `(.L_x_3) ;  /* 0x000000000008a947 */ /* 0x006fec0003800000 */
[----:B0---4-:R-:W-:Y:S01]  /*0810*/  UCGABAR_ARV ;  /* 0x00000000000079c7 */ /* 0x011fe20008000000 */
[----:B------:R-:W-:Y:S05]  /*0820*/  BRA `(.L_x_4) ;  /* 0x0000000000047947 */ /* 0x000fea0003800000 */
.L_x_3:
[----:B0---4-:R-:W-:Y:S01]  /*0830*/  NOP ;  /* 0x0000000000007918 */ /* 0x011fe20000000000 */
.L_x_4:
[----:B------:R-:W0:Y:S01]  /*0840*/  LDC R2, c[0x0][0x65c] ;  /* 0x00019700ff027b82 */ /* 0x000e220000000800 */
[----:B------:R-:W-:Y:S01]  /*0850*/  LOP3.LUT R5, R5, 0xfffff7ff, RZ, 0xc0, !PT ;  /* 0xfffff7ff05057812 */ /* 0x000fe200078ec0ff */
[----:B------:R-:W-:Y:S02]  /*0860*/  IMAD.U32 R8, RZ, RZ, UR8 ;  /* 0x00000008ff087e24 */ /* 0x000fe4000f8e00ff */
[----:B------:R-:W-:Y:S01]  /*0870*/  IMAD.MOV.U32 R9, RZ, RZ, RZ ;  /* 0x000000ffff097224 */ /* 0x000fe200078e00ff */
[----:B0-----:R-:W-:-:S13]  /*0880*/  ISETP.NE.AND P1, PT, R2, 0x1, PT ;  /* 0x000000010200780c */ /* 0x001fda0003f25270 */
[----:B------:R-:W0:Y:S01]  /*0890*/  @P1 LDC R17, c[0x0][0x10] ;  /* 0x00000400ff111b82 */ /* 0x000e220000000800 */
[----:B------:R-:W-:Y:S01]  /*08a0*/  @P1 LOP3.LUT R5, R5, 0x800, RZ, 0xfc, !PT ;  /* 0x0000080005051812 */ /* 0x000fe200078efcff */
[----:B------:R-:W-:Y:S01]  /*08b0*/  @P1 IMAD.MOV.U32 R13, RZ, RZ, RZ ;  /* 0x000000ffff0d1224 */ /* 0x000fe200078e00ff */
[----:B------:R-:W-:-:S05]  /*08c0*/  @P1 MOV R5, RZ ;  /* 0x000000ff00051202 */ /* 0x000fca0000000f00 */
[----:B------:R-:W1:Y:S01]  /*08d0*/  @!P1 LDC R11, c[0x0][0xc] ;  /* 0x00000300ff0b9b82 */ /* 0x000e620000000800 */
[----:B0-----:R-:W-:-:S04]  /*08e0*/  @P1 IMAD.WIDE.U32 R16, R17, UR8, R4 ;  /* 0x0000000811101c25 */ /* 0x001fc8000f8e0004 */
[----:B------:R-:W-:Y:S02]  /*08f0*/  @P1 IMAD.IADD R17, R17, 0x1, R13 ;  /* 0x0000000111111824 */ /* 0x000fe400078e020d */
[----:B-1----:R-:W-:-:S04]  /*0900*/  @!P1 IMAD.WIDE.U32 R8, R4, R11, R8 ;  /* 0x0000000b04089225 */ /* 0x002fc800078e0008 */
[----:B------:R-:W-:Y:S02]  /*0910*/  @!P1 IMAD.MOV.U32 R16, RZ, RZ, R8 ;  /* 0x000000ffff109224 */ /* 0x000fe400078e0008 */
[----:B------:R-:W-:Y:S01]  /*0920*/  @!P1 IMAD.MOV.U32 R17, RZ, RZ, R9 ;  /* 0x000000ffff119224 */ /* 0x000fe200078e0009 */
[----:B------:R-:W-:Y:S06]  /*0930*/  @!P2 BRA `(.L_x_5) ;  /* 0x00000000000ca947 */ /* 0x000fec0003800000 */
[----:B------:R-:W-:Y:S01]  /*0940*/  UCGABAR_WAIT ;  /* 0x0000000000007dc7 */ /* 0x000fe20008000000 */
[----:B------:R-:W-:Y:S01]  /*0950*/  CCTL.IVALL ;  /* 0x00000000ff00798f */ /* 0x000fe20002000000 */
[----:B------:R-:W-:Y:S05]  /*0960*/  BRA `(.L_x_6) ;  /* 0x0000000000047947 */ /* 0x000fea0003800000 */
.L_x_5:
[----:B------:R-:W-:Y:S06]  /*0970*/  BAR.SYNC.DEFER_BLOCKING 0x0 ;  /* 0x0000000000007b1d */ /* 0x000fec0000010000 */
.L_x_6:
[----:B------:R-:W-:Y:S05]  /*0980*/  @!P3 BRA `(.L_x_7) ;  /* 0x0000005c006cb947 */ /* 0x000fea0003800000 */
[----:B------:R-:W-:-:S13]  /*0990*/  ISETP.GT.U32.AND P0, PT, R6, 0x1, PT ;  /* 0x000000010600780c */ /* 0x000fda0003f04070 */
[----:B------:R-:W-:Y:S05]  /*09a0*/  @P0 EXIT ;  /* 0x000000000000094d */ /* 0x000fea0003800000 */
[----:B------:R-:W-:Y:S01]  /*09b0*/  ULDC.64 UR4, c[0x0][0x650] ;  /* 0x0001940000047ab9 */ /* 0x000fe20000000a00 */
[----:B------:R-:W-:Y:S01]  /*09c0*/  PRMT R0, RZ, 0x7610, R0 ;  /* 0x00007610ff007816 */ /* 0x000fe20000000000 */
[----:B------:R-:W-:Y:S01]  /*09d0*/  IMAD.MOV.U32 R94, RZ, RZ, -0x1 ;  /* 0xffffffffff5e7424 */ /* 0x000fe200078e00ff */
[----:B------:R-:W-:Y:S01]  /*09e0*/  ISETP.GE.U32.AND P0, PT, R16, UR4, PT ;  /* 0x0000000410007c0c */ /* 0x000fe2000bf06070 */
[----:B------:R-:W-:Y:S02]  /*09f0*/  IMAD.MOV.U32 R92, RZ, RZ, -0x1 ;  /* 0xffffffffff5c7424 */ /* 0x000fe400078e00ff */
[----:B------:R-:W-:Y:S01]  /*0a00*/  IMAD.MOV.U32 R89, RZ, RZ, -0x1 ;  /* 0xffffffffff597424 */ /* 0x000fe200078e00ff */
[----:B------:R-:W-:-:S13]  /*0a10*/  ISETP.GE.U32.AND.EX P0, PT, R17, UR5, PT, P0 ;  /* 0x0000000511007c0c */ /* 0x000fda000bf06100 */
[----:B------:R-:W-:Y:S05]  /*0a20*/  @P0 BRA `(.L_x_8) ;  /* 0x0000000400280947 */ /* 0x000fea0003800000 */
[----:B------:R-:W0:Y:S01]  /*0a30*/  LDC.64 R24, c[0x0][0x628] ;  /* 0x00018a00ff187b82 */ /* 0x000e220000000a00 */
[----:B------:R-:W-:Y:S02]  /*0a40*/  IMAD.MOV.U32 R8, RZ, RZ, R16 ;  /* 0x000000ffff087224 */ /* 0x000fe400078e0010 */
[----:B------:R-:W-:-:S05]  /*0a50*/  IMAD.MOV.U32 R9, RZ, RZ, R17 ;  /* 0x000000ffff097224 */ /* 0x000fca00078e0011 */
[----:B------:R-:W1:Y:S08]  /*0a60*/  LDC R0, c[0x0][0x630] ;  /* 0x00018c00ff007b82 */ /* 0x000e700000000800 */
[----:B------:R-:W2:Y:S01]  /*0a70*/  LDC.64 R26, c[0x0][0x620] ;  /* 0x00018800ff1a7b82 */ /* 0x000ea20000000a00 */
[----:B0-----:R-:W-:-:S04]  /*0a80*/  ISETP.NE.U32.AND P0, PT, R24, RZ, PT ;  /* 0x000000ff1800720c */ /* 0x001fc80003f05070 */
[----:B------:R-:W-:-:S13]  /*0a90*/  ISETP.NE.AND.EX P0, PT, R25, RZ, PT, P0 ;  /* 0x000000ff1900720c */ /* 0x000fda0003f05300 */
[----:B-12---:R-:W-:Y:S05]  /*0aa0*/  @!P0 BRA `(.L_x_9) ;  /* 0x0000000000288947 */ /* 0x006fea0003800000 */
[----:B------:R-:W0:Y:S02]  /*0ab0*/  LDC R13, c[0x0][0x634] ;  /* 0x00018d00ff0d7b82 */ /* 0x000e240000000800 */
[----:B0-----:R-:W-:-:S05]  /*0ac0*/  IADD3 R13, P0, R16, R13, RZ ;  /* 0x0000000d100d7210 */ /* 0x001fca0007f1e0ff */
[----:B------:R-:W-:-:S04]  /*0ad0*/  IMAD.X R15, RZ, RZ, R17, P0 ;  /* 0x000000ffff0f7224 */ /* 0x000fc800000e0611 */
[----:B------:R-:W-:-:S04]  /*0ae0*/  IMAD.WIDE.U32 R8, R15, R24, RZ ;  /* 0x000000180f087225 */ /* 0x000fc800078e00ff */
[----:B------:R-:W-:-:S04]  /*0af0*/  IMAD.WIDE.U32 R10, P0, R13, R25, R8 ;  /* 0x000000190d0a7225 */ /* 0x000fc80007800008 */
[----:B------:R-:W-:Y:S01]  /*0b00*/  IMAD.WIDE.U32 R8, R13, R24, RZ ;  /* 0x000000180d087225 */ /* 0x000fe200078e00ff */
[----:B------:R-:W-:-:S03]  /*0b10*/  MOV R12, R11 ;  /* 0x0000000b000c7202 */ /* 0x000fc60000000f00 */
[----:B------:R-:W-:Y:S01]  /*0b20*/  IMAD.X R13, RZ, RZ, RZ, P0 ;  /* 0x000000ffff0d7224 */ /* 0x000fe200000e06ff */
[----:B------:R-:W-:-:S05]  /*0b30*/  IADD3 RZ, P0, R9, R10, RZ ;  /* 0x0000000a09ff7210 */ /* 0x000fca0007f1e0ff */
[----:B------:R-:W-:-:S08]  /*0b40*/  IMAD.WIDE.U32.X R8, R15, R25, R12, P0 ;  /* 0x000000190f087225 */ /* 0x000fd000000e040c */
.L_x_9:
[----:B------:R-:W0:Y:S01]  /*0b50*/  LDC.64 R24, c[0x0][0x640] ;  /* 0x00019000ff187b82 */ /* 0x000e220000000a00 */
[-CC-:B------:R-:W-:Y:S01]  /*0b60*/  SHF.R.U64 R89, R8, R0.reuse, R9.reuse ;  /* 0x0000000008597219 */ /* 0x180fe20000001209 */
[----:B------:R-:W-:Y:S01]  /*0b70*/  IMAD R30, R7, R21, R4 ;  /* 0x00000015071e7224 */ /* 0x000fe200078e0204 */
[----:B------:R-:W-:Y:S01]  /*0b80*/  SHF.R.U32.HI R0, RZ, R0, R9 ;  /* 0x00000000ff007219 */ /* 0x000fe20000011609 */
[----:B------:R-:W-:Y:S01]  /*0b90*/  IMAD.MOV.U32 R21, RZ, RZ, 0x1 ;  /* 0x00000001ff157424 */ /* 0x000fe200078e00ff */
[----:B------:R-:W-:-:S03]  /*0ba0*/  IADD3 R5, P0, RZ, -R89, RZ ;  /* 0x80000059ff057210 */ /* 0x000fc60007f1e0ff */
[----:B------:R-:W1:Y:S02]  /*0bb0*/  LDC R6, c[0x0][0x618] ;  /* 0x00018600ff067b82 */ /* 0x000e640000000800 */
[----:B------:R-:W-:-:S04]  /*0bc0*/  IMAD.X R9, RZ, RZ, ~R0, P0 ;  /* 0x000000ffff097224 */ /* 0x000fc800000e0e00 */
[-C--:B------:R-:W-:Y:S02]  /*0bd0*/  IMAD R0, R9, R26.reuse, RZ ;  /* 0x0000001a09007224 */ /* 0x080fe400078e02ff */
[----:B------:R-:W2:Y:S01]  /*0be0*/  LDC R11, c[0x0][0x608] ;  /* 0x00018200ff0b7b82 */ /* 0x000ea20000000800 */
[----:B------:R-:W-:-:S04]  /*0bf0*/  IMAD.WIDE.U32 R8, R5, R26, R16 ;  /* 0x0000001a05087225 */ /* 0x000fc800078e0010 */
[----:B------:R-:W-:-:S03]  /*0c00*/  IMAD R5, R5, R27, R0 ;  /* 0x0000001b05057224 */ /* 0x000fc600078e0200 */
[----:B------:R-:W3:Y:S01]  /*0c10*/  LDC R12, c[0x0][0x658] ;  /* 0x00019600ff0c7b82 */ /* 0x000ee20000000800 */
[----:B0-----:R-:W-:Y:S01]  /*0c20*/  ISETP.NE.U32.AND P0, PT, R24, RZ, PT ;  /* 0x000000ff1800720c */ /* 0x001fe20003f05070 */
[----:B------:R-:W-:Y:S02]  /*0c30*/  IMAD.IADD R5, R9, 0x1, R5 ;  /* 0x0000000109057824 */ /* 0x000fe400078e0205 */
[----:B------:R-:W-:Y:S01]  /*0c40*/  IMAD.MOV.U32 R9, RZ, RZ, -0x1 ;  /* 0xffffffffff097424 */ /* 0x000fe200078e00ff */
[----:B------:R-:W-:-:S03]  /*0c50*/  ISETP.NE.AND.EX P0, PT, R25, RZ, PT, P0 ;  /* 0x000000ff1900720c */ /* 0x000fc60003f05300 */
[----:B------:R-:W0:Y:S01]  /*0c60*/  LDC R15, c[0x0][0x600] ;  /* 0x00018000ff0f7b82 */ /* 0x000e220000000800 */
[-CC-:B-1----:R-:W-:Y:S02]  /*0c70*/  SHF.R.U64 R13, R8, R6.reuse, R5.reuse ;  /* 0x00000006080d7219 */ /* 0x182fe40000001205 */
[----:B------:R-:W-:-:S05]  /*0c80*/  SHF.R.U32.HI R0, RZ, R6, R5 ;  /* 0x00000006ff007219 */ /* 0x000fca0000011605 */
[----:B------:R-:W1:Y:S01]  /*0c90*/  LDC R14, c[0x0][0x648] ;  /* 0x00019200ff0e7b82 */ /* 0x000e620000000800 */
[-CC-:B--2---:R-:W-:Y:S02]  /*0ca0*/  SHF.R.U64 R27, R13, R11.reuse, R0.reuse ;  /* 0x0000000b0d1b7219 */ /* 0x184fe40000001200 */
[----:B------:R-:W-:-:S05]  /*0cb0*/  SHF.R.U32.HI R5, RZ, R11, R0 ;  /* 0x0000000bff057219 */ /* 0x000fca0000011600 */
[----:B------:R-:W2:Y:S01]  /*0cc0*/  LDC R20, c[0x0][0x638] ;  /* 0x00018e00ff147b82 */ /* 0x000ea20000000800 */
[-CC-:B---3--:R-:W-:Y:S02]  /*0cd0*/  SHF.R.U64 R28, R27, R12.reuse, R5.reuse ;  /* 0x0000000c1b1c7219 */ /* 0x188fe40000001205 */
[-C--:B------:R-:W-:Y:S02]  /*0ce0*/  SHF.L.U32 R0, R9, R12.reuse, RZ ;  /* 0x0000000c09007219 */ /* 0x080fe400000006ff */
[----:B------:R-:W-:Y:S01]  /*0cf0*/  SHF.R.U32.HI R5, RZ, R12, R5 ;  /* 0x0000000cff057219 */ /* 0x000fe20000011605 */
[----:B------:R-:W-:Y:S01]  /*0d00*/  IMAD.MOV.U32 R4, RZ, RZ, R28 ;  /* 0x000000ffff047224 */ /* 0x000fe200078e001c */
[----:B------:R-:W-:Y:S01]  /*0d10*/  LOP3.LUT R10, RZ, R0, RZ, 0x33, !PT ;  /* 0x00000000ff0a7212 */ /* 0x000fe200078e33ff */
[----:B------:R-:W3:Y:S01]  /*0d20*/  LDC R26, c[0x0][0x610] ;  /* 0x00018400ff1a7b82 */ /* 0x000ee20000000800 */
[----:B------:R-:W-:Y:S05]  /*0d30*/  @!P0 BRA `(.L_x_10) ;  /* 0x0000000000288947 */ /* 0x000fea0003800000 */
[----:B------:R-:W4:Y:S02]  /*0d40*/  LDC R9, c[0x0][0x64c] ;  /* 0x00019300ff097b82 */ /* 0x000f240000000800 */
[----:B----4-:R-:W-:-:S05]  /*0d50*/  IADD3 R9, P0, R28, R9, RZ ;  /* 0x000000091c097210 */ /* 0x010fca0007f1e0ff */
[----:B------:R-:W-:-:S04]  /*0d60*/  IMAD.X R11, RZ, RZ, R5, P0 ;  /* 0x000000ffff0b7224 */ /* 0x000fc800000e0605 */
[----:B------:R-:W-:-:S04]  /*0d70*/  IMAD.WIDE.U32 R4, R11, R24, RZ ;  /* 0x000000180b047225 */ /* 0x000fc800078e00ff */
[----:B------:R-:W-:-:S04]  /*0d80*/  IMAD.WIDE.U32 R6, P0, R9, R25, R4 ;  /* 0x0000001909067225 */ /* 0x000fc80007800004 */
[----:B------:R-:W-:-:S04]  /*0d90*/  IMAD.WIDE.U32 R4, R9, R24, RZ ;  /* 0x0000001809047225 */ /* 0x000fc800078e00ff */
[----:B------:R-:W-:Y:S01]  /*0da0*/  IMAD.X R9, RZ, RZ, RZ, P0 ;  /* 0x000000ffff097224 */ /* 0x000fe200000e06ff */
[----:B------:R-:W-:Y:S01]  /*0db0*/  IADD3 RZ, P0, R5, R6, RZ ;  /* 0x0000000605ff7210 */ /* 0x000fe20007f1e0ff */
[----:B------:R-:W-:-:S04]  /*0dc0*/  IMAD.MOV.U32 R8, RZ, RZ, R7 ;  /* 0x000000ffff087224 */ /* 0x000fc800078e0007 */
[----:B------:R-:W-:-:S08]  /*0dd0*/  IMAD.WIDE.U32.X R4, R11, R25, R8, P0 ;  /* 0x000000190b047225 */ /* 0x000fd000000e0408 */
.L_x_10:
[----:B-1----:R-:W-:Y:S01]  /*0de0*/  SHF.R.U64 R4, R4, R14, R5 ;  /* 0x0000000e04047219 */ /* 0x002fe20000001205 */
[----:B0-----:R-:W-:Y:S01]  /*0df0*/  VIADD R6, R15, 0xffffffff ;  /* 0xffffffff0f067836 */ /* 0x001fe20000000000 */
[----:B------:R-:W-:Y:S02]  /*0e00*/  SHF.L.U32 R0, R21, R12, RZ ;  /* 0x0000000c15007219 */ /* 0x000fe400000006ff */
[----:B------:R-:W-:Y:S01]  /*0e10*/  LOP3.LUT R5, R27, R10, RZ, 0xc0, !PT ;  /* 0x0000000a1b057212 */ /* 0x000fe200078ec0ff */
[----:B------:R-:W-:Y:S01]  /*0e20*/  IMAD.MOV R7, RZ, RZ, -R4 ;  /* 0x000000ffff077224 */ /* 0x000fe200078e0a04 */
[----:B------:R-:W-:Y:S02]  /*0e30*/  SEL R3, R3, R30, !P1 ;  /* 0x0000001e03037207 */ /* 0x000fe40004800000 */
[----:B------:R-:W-:Y:S01]  /*0e40*/  LOP3.LUT R6, R13, R6, RZ, 0xc0, !PT ;  /* 0x000000060d067212 */ /* 0x000fe200078ec0ff */
[----:B------:R-:W-:Y:S02]  /*0e50*/  IMAD R4, R0, R4, R5 ;  /* 0x0000000400047224 */ /* 0x000fe400078e0205 */
[----:B--2---:R-:W-:-:S02]  /*0e60*/  IMAD R0, R7, R20, R28 ;  /* 0x0000001407007224 */ /* 0x004fc400078e021c */
[----:B---3--:R-:W-:Y:S02]  /*0e70*/  IMAD R3, R4, R26, R3 ;  /* 0x0000001a04037224 */ /* 0x008fe400078e0203 */
[----:B------:R-:W-:Y:S02]  /*0e80*/  IMAD R94, R0, R15, R6 ;  /* 0x0000000f005e7224 */ /* 0x000fe400078e0206 */
[----:B------:R-:W-:-:S03]  /*0e90*/  IMAD.MOV.U32 R4, RZ, RZ, 0x1 ;  /* 0x00000001ff047424 */ /* 0x000fc600078e00ff */
[----:B------:R-:W-:Y:S02]  /*0ea0*/  SEL R92, R94, R3, !P1 ;  /* 0x000000035e5c7207 */ /* 0x000fe40004800000 */
[----:B------:R-:W-:Y:S02]  /*0eb0*/  PRMT R0, R4, 0x7610, R0 ;  /* 0x0000761004007816 */ /* 0x000fe40000000000 */
[----:B------:R-:W-:-:S07]  /*0ec0*/  SEL R94, R3, R94, !P1 ;  /* 0x0000005e035e7207 */ /* 0x000fce0004800000 */
.L_x_8:
[----:B------:R-:W-:-:S08]  /*0ed0*/  NOP ;  /* 0x0000000000007918 */ /* 0x000fd00000000000 */
[----:B------:R-:W0:Y:S02]  /*0ee0*/  USETMAXREG.TRY_ALLOC.CTAPOOL UP0, 0xe8 ;  /* 0x000000e8000079c8 */ /* 0x000e240008000600 */
[----:B0-----:R-:W-:-:S13]  /*0ef0*/  PLOP3.LUT P0, PT, PT, PT, UP0, 0x80, 0x0 ;  /* 0x000000000000781c */ /* 0x001fda0003f0f008 */
[----:B------:R-:W-:Y:S05]  /*0f00*/  @!P0 BRA `(.L_x_8) ;  /* 0xfffffffc00f08947 */ /* 0x000fea000383ffff */
[----:B------:R-:W-:Y:S01]  /*0f10*/  ULDC.64 UR4, c[0x0][0x598] ;  /* 0x0001660000047ab9 */ /* 0x000fe20000000a00 */
[----:B------:R-:W-:Y:S01]  /*0f20*/  ULDC.64 UR36, c[0x0][0x208] ;  /* 0x0000820000247ab9 */ /* 0x000fe20000000a00 */
[----:B------:R-:W-:-:S04]  /*0f30*/  ISETP.NE.U32.AND P0, PT, RZ, UR4, PT ;  /* 0x00000004ff007c0c */ /* 0x000fc8000bf05070 */
[----:B------:R-:W-:-:S13]  /*0f40*/  ISETP.NE.AND.EX P0, PT, RZ, UR5, PT, P0 ;  /* 0x00000005ff007c0c */ /* 0x000fda000bf05300 */
[----:B------:R-:W-:Y:S05]  /*0f50*/  @!P0 BRA `(.L_x_11) ;  /* 0x00000000001c8947 */ /* 0x000fea0003800000 */
[----:B------:R-:W0:Y:S02]  /*0f60*/  LDC.64 R4, c[0x0][0x598] ;  /* 0x00016600ff047b82 */ /* 0x000e240000000a00 */
[----:B0-----:R-:W2:Y:S02]  /*0f70*/  LDG.E.64 R4, desc[UR36][R4.64] ;  /* 0x0000002404047981 */ /* 0x001ea4000c1e1b00 */
[----:B--2---:R-:W-:-:S04]  /*0f80*/  ISETP.NE.U32.AND P0, PT, R4, RZ, PT ;  /* 0x000000ff0400720c */ /* 0x004fc80003f05070 */
[----:B------:R-:W-:-:S13]  /*0f90*/  ISETP.NE.AND.EX P0, PT, R5, RZ, PT, P0 ;  /* 0x000000ff0500720c */ /* 0x000fda0003f05300 */
[----:B------:R-:W-:Y:S05]  /*0fa0*/  @!P0 BRA `(.L_x_11) ;  /* 0x0000000000088947 */ /* 0x000fea0003800000 */
[----:B------:R0:W5:Y:S01]  /*0fb0*/  LD.E R88, desc[UR36][R4.64] ;  /* 0x0000002404587980 */ /* 0x000162000c101900 */
[----:B------:R-:W-:Y:S05]  /*0fc0*/  BRA `(.L_x_12) ;  /* 0x0000000000247947 */ /* 0x000fea0003800000 */
.L_x_11:
[----:B------:R-:W-:Y:S02]  /*0fd0*/  ULDC.64 UR4, c[0x0][0x588] ;  /* 0x0001620000047ab9 */ /* 0x000fe40000000a00 */
[----:B------:R-:W-:-:S04]  /*0fe0*/  ISETP.NE.U32.AND P0, PT, RZ, UR4, PT ;  /* 0x00000004ff007c0c */ /* 0x000fc8000bf05070 */
[----:B------:R-:W-:-:S13]  /*0ff0*/  ISETP.NE.AND.EX P0, PT, RZ, UR5, PT, P0 ;  /* 0x00000005ff007c0c */ /* 0x000fda000bf05300 */
[----:B------:R-:W-:Y:S05]  /*1000*/  @!P0 BRA `(.L_x_13) ;  /* 0x00000000000c8947 */ /* 0x000fea0003800000 */
[----:B------:R-:W0:Y:S02]  /*1010*/  LDC.64 R4, c[0x0][0x588] ;  /* 0x00016200ff047b82 */ /* 0x000e240000000a00 */
[----:B0-----:R1:W5:Y:S01]  /*1020*/  LDG.E R88, desc[UR36][R4.64] ;  /* 0x0000002404587981 */ /* 0x001362000c1e1900 */
[----:B------:R-:W-:Y:S05]  /*1030*/  BRA `(.L_x_12) ;  /* 0x0000000000087947 */ /* 0x000fea0003800000 */
.L_x_13:
[----:B------:R-:W-:Y:S02]  /*1040*/  ULDC UR4, c[0x0][0x580] ;  /* 0x0001600000047ab9 */ /* 0x000fe40000000800 */
[----:B------:R-:W-:-:S07]  /*1050*/  IMAD.U32 R88, RZ, RZ, UR4 ;  /* 0x00000004ff587e24 */ /* 0x000fce000f8e00ff */
.L_x_12:
[----:B------:R-:W-:Y:S02]  /*1060*/  ULDC.64 UR4, c[0x0][0x5a0] ;  /* 0x0001680000047ab9 */ /* 0x000fe40000000a00 */
[----:B------:R-:W-:-:S04]  /*1070*/  ISETP.NE.U32.AND P0, PT, RZ, UR4, PT ;  /* 0x00000004ff007c0c */ /* 0x000fc8000bf05070 */
[----:B------:R-:W-:-:S13]  /*1080*/  ISETP.NE.AND.EX P0, PT, RZ, UR5, PT, P0 ;  /* 0x00000005ff007c0c */ /* 0x000fda000bf05300 */
[----:B------:R-:W-:Y:S05]  /*1090*/  @!P0 BRA `(.L_x_14) ;  /* 0x00000000001c8947 */ /* 0x000fea0003800000 */
[----:B01----:R-:W0:Y:S02]  /*10a0*/  LDC.64 R4, c[0x0][0x5a0] ;  /* 0x00016800ff047b82 */ /* 0x003e240000000a00 */
[----:B0-----:R-:W2:Y:S02]  /*10b0*/  LDG.E.64 R4, desc[UR36][R4.64] ;  /* 0x0000002404047981 */ /* 0x001ea4000c1e1b00 */
[----:B--2---:R-:W-:-:S04]  /*10c0*/  ISETP.NE.U32.AND P0, PT, R4, RZ, PT ;  /* 0x000000ff0400720c */ /* 0x004fc80003f05070 */
[----:B------:R-:W-:-:S13]  /*10d0*/  ISETP.NE.AND.EX P0, PT, R5, RZ, PT, P0 ;  /* 0x000000ff0500720c */ /* 0x000fda0003f05300 */
[----:B------:R-:W-:Y:S05]  /*10e0*/  @!P0 BRA `(.L_x_14) ;  /* 0x0000000000088947 */ /* 0x000fea0003800000 */
[----:B------:R0:W5:Y:S01]  /*10f0*/  LD.E R90, desc[UR36][R4.64] ;  /* 0x00000024045a7980 */ /* 0x000162000c101900 */
[----:B------:R-:W-:Y:S05]  /*1100*/  BRA `(.L_x_15) ;  /* 0x0000000000247947 */ /* 0x000fea0003800000 */
.L_x_14:
[----:B------:R-:W-:Y:S02]  /*1110*/  ULDC.64 UR4, c[0x0][0x590] ;  /* 0x0001640000047ab9 */ /* 0x000fe40000000a00 */
[----:B------:R-:W-:-:S04]  /*1120*/  ISETP.NE.U32.AND P0, PT, RZ, UR4, PT ;  /* 0x00000004ff007c0c */ /* 0x000fc8000bf05070 */
[----:B------:R-:W-:-:S13]  /*1130*/  ISETP.NE.AND.EX P0, PT, RZ, UR5, PT, P0 ;  /* 0x00000005ff007c0c */ /* 0x000fda000bf05300 */
[----:B------:R-:W-:Y:S05]  /*1140*/  @!P0 BRA `(.L_x_16) ;  /* 0x00000000000c8947 */ /* 0x000fea0003800000 */
[----:B------:R-:W2:Y:S02]  /*1150*/  LDC.64 R90, c[0x0][0x590] ;  /* 0x00016400ff5a7b82 */ /* 0x000ea40000000a00 */
[----:B--2---:R2:W5:Y:S01]  /*1160*/  LDG.E R90, desc[UR36][R90.64] ;  /* 0x000000245a5a7981 */ /* 0x004562000c1e1900 */
[----:B------:R-:W-:Y:S05]  /*1170*/  BRA `(.L_x_15) ;  /* 0x0000000000087947 */ /* 0x000fea0003800000 */
.L_x_16:
[----:B------:R-:W-:Y:S02]  /*1180*/  ULDC UR4, c[0x0][0x584] ;  /* 0x0001610000047ab9 */ /* 0x000fe40000000800 */
[----:B------:R-:W-:-:S07]  /*1190*/  MOV R90, UR4 ;  /* 0x00000004005a7c02 */ /* 0x000fce0008000f00 */
.L_x_15:
[----:B------:R-:W-:-:S13]  /*11a0*/  LOP3.LUT P0, RZ, R0, 0xff, RZ, 0xc0, !PT ;  /* 0x000000ff00ff7812 */ /* 0x000fda000780c0ff */
[----:B------:R-:W-:Y:S05]  /*11b0*/  @!P0 EXIT ;  /* 0x000000000000894d */ /* 0x000fea0003800000 */
[----:B------:R-:W-:Y:S01]  /*11c0*/  ULDC UR4, c[0x0][0x28c] ;  /* 0x0000a30000047ab9 */ /* 0x000fe20000000800 */
[----:B------:R-:W-:Y:S01]  /*11d0*/  LOP3.LUT R106, R19, 0x1, RZ, 0xfc, !PT ;  /* 0x00000001136a7812 */ /* 0x000fe200078efcff */
[----:B------:R-:W-:Y:S01]  /*11e0*/  UIADD3 UR4, UR4, 0x1f, URZ ;  /* 0x0000001f04047890 */ /* 0x000fe2000fffe03f */
[----:B------:R-:W-:Y:S01]  /*11f0*/  UMOV UR38, URZ ;  /* 0x0000003f00267c82 */ /* 0x000fe20008000000 */
[----:B------:R-:W-:Y:S02]  /*1200*/  UMOV UR39, URZ ;  /* 0x0000003f00277c82 */ /* 0x000fe40008000000 */
[----:B------:R-:W-:-:S04]  /*1210*/  USHF.R.S32.HI UR5, URZ, 0x1f, UR4 ;  /* 0x0000001f3f057899 */ /* 0x000fc80008011404 */
[----:B------:R-:W-:-:S04]  /*1220*/  ULEA.HI UR5, UR5, UR4, URZ, 0x5 ;  /* 0x0000000405057291 */ /* 0x000fc8000f8f283f */
[----:B------:R-:W-:-:S12]  /*1230*/  USHF.R.S32.HI UR40, URZ, 0x5, UR5 ;  /* 0x000000053f287899 */ /* 0x000fd80008011405 */
.L_x_162:
[----:B------:R-:W-:Y:S01]  /*1240*/  LOP3.LUT R0, R18, 0x80, RZ, 0xc0, !PT ;  /* 0x0000008012007812 */ /* 0x000fe200078ec0ff */
[----:B---3--:R-:W3:Y:S01]  /*1250*/  S2UR UR7, SR_CgaCtaId ;  /* 0x00000000000779c3 */ /* 0x008ee20000008800 */
[----:B------:R-:W-:Y:S02]  /*1260*/  UMOV UR6, 0x400 ;  /* 0x0000040000067882 */ /* 0x000fe40000000000 */
[----:B------:R-:W-:-:S06]  /*1270*/  SHF.R.U32.HI R0, RZ, 0x7, R0 ;  /* 0x00000007ff007819 */ /* 0x000fcc0000011600 */
[----:B----4-:R-:W4:Y:S01]  /*1280*/  SHFL.IDX PT, R0, R0, RZ, 0x1f ;  /* 0x00001fff00007589 */ /* 0x010f2200000e0000 */
[----:B---3--:R-:W-:Y:S01]  /*1290*/  ULEA UR6, UR7, UR6, 0x18 ;  /* 0x0000000607067291 */ /* 0x008fe2000f8ec03f */
[----:B----4-:R-:W-:-:S13]  /*12a0*/  R2UR UR4, R0 ;  /* 0x00000000000472ca */ /* 0x010fda00000e0000 */
[----:B------:R-:W-:-:S04]  /*12b0*/  ULEA.HI UR5, UR4, UR4, URZ, 0x1 ;  /* 0x0000000404057291 */ /* 0x000fc8000f8f083f */
[----:B------:R-:W-:-:S04]  /*12c0*/  ULOP3.LUT UR5, UR5, 0x7fffe, URZ, 0xc0, !UPT ;  /* 0x0007fffe05057892 */ /* 0x000fc8000f8ec03f */
[----:B------:R-:W-:-:S03]  /*12d0*/  UIADD3 UR5, UR4, -UR5, URZ ;  /* 0x8000000504057290 */ /* 0x000fc6000fffe03f */
[----:B------:R-:W-:Y:S01]  /*12e0*/  ULDC UR4, c[0x0][0x28c] ;  /* 0x0000a30000047ab9 */ /* 0x000fe20000000800 */
[----:B------:R-:W-:Y:S01]  /*12f0*/  ULEA UR5, UR5, UR6, 0xd ;  /* 0x0000000605057291 */ /* 0x000fe2000f8e683f */
[----:B------:R-:W-:-:S03]  /*1300*/  ISETP.LT.AND P0, PT, RZ, UR4, PT ;  /* 0x00000004ff007c0c */ /* 0x000fc6000bf01270 */
[----:B------:R-:W-:-:S04]  /*1310*/  UIADD3 UR5, UR5, 0x100, URZ ;  /* 0x0000010005057890 */ /* 0x000fc8000fffe03f */
[----:B------:R-:W-:-:S04]  /*1320*/  USHF.R.U32.HI UR5, URZ, 0x4, UR5 ;  /* 0x000000043f057899 */ /* 0x000fc80008011605 */
[----:B------:R-:W-:Y:S02]  /*1330*/  ULOP3.LUT UR41, UR5, 0x3fff, URZ, 0xc0, !UPT ;  /* 0x00003fff05297892 */ /* 0x000fe4000f8ec03f */
[----:B01----:R-:W-:Y:S10]  /*1340*/  @P0 BRA `(.L_x_17) ;  /* 0x0000000000400947 */ /* 0x003ff40003800000 */
[----:B------:R-:W-:Y:S01]  /*1350*/  MOV R0, 0x0 ;  /* 0x0000000000007802 */ /* 0x000fe20000000f00 */
[----:B------:R-:W-:Y:S01]  /*1360*/  ULDC.64 UR4, c[0x4][0x68] ;  /* 0x01001a0000047ab9 */ /* 0x000fe20000000a00 */
[----:B------:R-:W-:Y:S01]  /*1370*/  ULDC.64 UR6, c[0x4][0x8] ;  /* 0x0100020000067ab9 */ /* 0x000fe20000000a00 */
[----:B01----:R-:W-:Y:S01]  /*1380*/  IMAD.U32 R4, RZ, RZ, UR4 ;  /* 0x00000004ff047e24 */ /* 0x003fe2000f8e00ff */
[----:B------:R0:W1:Y:S01]  /*1390*/  LDC.64 R14, c[0x4][R0] ;  /* 0x01000000000e7b82 */ /* 0x0000620000000a00 */
[----:B------:R-:W-:Y:S01]  /*13a0*/  IMAD.U32 R5, RZ, RZ, UR5 ;  /* 0x00000005ff057e24 */ /* 0x000fe2000f8e00ff */
[----:B------:R-:W-:Y:S01]  /*13b0*/  ULDC.64 UR4, c[0x4][0x70] ;  /* 0x01001c0000047ab9 */ /* 0x000fe20000000a00 */
[----:B------:R-:W-:Y:S02]  /*13c0*/  IMAD.U32 R10, RZ, RZ, UR6 ;  /* 0x00000006ff0a7e24 */ /* 0x000fe4000f8e00ff */
[----:B------:R-:W-:Y:S02]  /*13d0*/  IMAD.U32 R6, RZ, RZ, UR4 ;  /* 0x00000004ff067e24 */ /* 0x000fe4000f8e00ff */
[----:B------:R-:W-:-:S02]  /*13e0*/  IMAD.U32 R7, RZ, RZ, UR5 ;  /* 0x00000005ff077e24 */ /* 0x000fc4000f8e00ff */
[----:B------:R-:W-:Y:S02]  /*13f0*/  IMAD.U32 R11, RZ, RZ, UR7 ;  /* 0x00000007ff0b7e24 */ /* 0x000fe4000f8e00ff */
[----:B------:R-:W-:Y:S02]  /*1400*/  IMAD.MOV.U32 R8, RZ, RZ, 0x1e1 ;  /* 0x000001e1ff087424 */ /* 0x000fe400078e00ff */
[----:B------:R-:W-:Y:S02]  /*1410*/  IMAD.MOV.U32 R12, RZ, RZ, 0x1 ;  /* 0x00000001ff0c7424 */ /* 0x000fe400078e00ff */
[----:B0-----:R-:W-:-:S07]  /*1420*/  IMAD.MOV.U32 R13, RZ, RZ, RZ ;  /* 0x000000ffff0d7224 */ /* 0x001fce00078e00ff */
[----:B------:R-:W-:-:S07]  /*1430*/  LEPC R20, `(.L_x_17) ;  /* 0x000000001014794e */ /* 0x000fce0000000000 */
[----:B-12--5:R-:W-:Y:S05]  /*1440*/  CALL.ABS.NOINC R14 ;  /* 0x000000000e007343 */ /* 0x026fea0003c00000 */
.L_x_17:
[----:B------:R-:W-:-:S13]  /*1450*/  ISETP.NE.AND P0, PT, R106, 0x3, PT ;  /* 0x000000036a00780c */ /* 0x000fda0003f05270 */
[----:B------:R-:W-:Y:S05]  /*1460*/  @!P0 BRA `(.L_x_18) ;  /* 0x0000000000048947 */ /* 0x000fea0003800000 */
[----:B------:R-:W-:Y:S01]  /*1470*/  BPT.TRAP 0x1 ;  /* 0x000000040000795c */ /* 0x000fe20000300000 */
.L_x_18:
[----:B------:R-:W3:Y:S01]  /*1480*/  S2UR UR5, SR_CgaCtaId ;  /* 0x00000000000579c3 */ /* 0x000ee20000008800 */
[----:B------:R-:W-:Y:S01]  /*1490*/  UMOV UR4, 0x400 ;  /* 0x0000040000047882 */ /* 0x000fe20000000000 */
[----:B------:R-:W-:Y:S02]  /*14a0*/  IMAD.U32 R3, RZ, RZ, UR39 ;  /* 0x00000027ff037e24 */ /* 0x000fe4000f8e00ff */
[----:B------:R-:W-:-:S05]  /*14b0*/  IMAD.U32 R0, RZ, RZ, UR38 ;  /* 0x00000026ff007e24 */ /* 0x000fca000f8e00ff */
[----:B------:R-:W-:Y:S01]  /*14c0*/  SHF.L.U32 R0, R0, 0x1f, RZ ;  /* 0x0000001f00007819 */ /* 0x000fe200000006ff */
[----:B---3--:R-:W-:-:S06]  /*14d0*/  ULEA UR4, UR5, UR4, 0x18 ;  /* 0x0000000405047291 */ /* 0x008fcc000f8ec03f */
[----:B------:R-:W-:-:S05]  /*14e0*/  IMAD.U32 R6, RZ, RZ, UR4 ;  /* 0x00000004ff067e24 */ /* 0x000fca000f8e00ff */
[----:B------:R-:W-:-:S04]  /*14f0*/  LEA R3, R3, R6, 0x3 ;  /* 0x0000000603037211 */ /* 0x000fc800078e18ff */
[----:B------:R3:W4:Y:S01]  /*1500*/  SYNCS.PHASECHK.TRANS64.TRYWAIT P1, [R3+URZ], R0 ;  /* 0x00000000030075a7 */ /* 0x000722000802017f */
[----:B------:R-:W-:Y:S05]  /*1510*/  @!P0 BRA `(.L_x_19) ;  /* 0x0000000000048947 */ /* 0x000fea0003800000 */
[----:B------:R-:W-:Y:S01]  /*1520*/  BPT.TRAP 0x1 ;  /* 0x000000040000795c */ /* 0x000fe20000300000 */
.L_x_19:
[----:B----4-:R-:W-:Y:S05]  /*1530*/  @P1 BRA `(.L_x_20) ;  /* 0x0000000000081947 */ /* 0x010fea0003800000 */
[----:B------:R-:W4:Y:S02]  /*1540*/  SYNCS.PHASECHK.TRANS64.TRYWAIT P1, [R3+URZ], R0 ;  /* 0x00000000030075a7 */ /* 0x000f24000802017f */
[----:B----4-:R-:W-:Y:S05]  /*1550*/  @!P1 BRA `(.L_x_21) ;  /* 0x0000006800549947 */ /* 0x010fea0003800000 */
.L_x_20:
[----:B------:R-:W-:-:S04]  /*1560*/  UISETP.LT.AND UP0, UPT, UR40, 0x1, UPT ;  /* 0x000000012800788c */ /* 0x000fc8000bf01270 */
[----:B------:R-:W-:-:S06]  /*1570*/  USEL UR4, UR40, 0x1, UP0 ;  /* 0x0000000128047887 */ /* 0x000fcc0008000000 */
[----:B---34-:R-:W-:Y:S01]  /*1580*/  IMAD.U32 R0, RZ, RZ, UR4 ;  /* 0x00000004ff007e24 */ /* 0x018fe2000f8e00ff */
[----:B------:R-:W-:Y:S05]  /*1590*/  WARPSYNC.ALL ;  /* 0x0000000000007948 */ /* 0x000fea0003800000 */
[----:B------:R-:W-:-:S04]  /*15a0*/  IADD3 R0, -R0, UR40, RZ ;  /* 0x0000002800007c10 */ /* 0x000fc8000fffe1ff */
[----:B------:R-:W-:Y:S02]  /*15b0*/  ISETP.GE.AND P1, PT, R0, 0x1, PT ;  /* 0x000000010000780c */ /* 0x000fe40003f26270 */
[----:B------:R-:W-:Y:S01]  /*15c0*/  R2UR UR4, R6 ;  /* 0x00000000060472ca */ /* 0x000fe200000e0000 */
[----:B------:R-:W-:Y:S01]  /*15d0*/  WARPGROUP.ARRIVE ;  /* 0x00000000000079c5 */ /* 0x000fe20000000000 */
[----:B------:R-:W-:Y:S01]  /*15e0*/  UMOV UR9, 0x40000040 ;  /* 0x4000004000097882 */ /* 0x000fe20000000000 */
[----:B------:R-:W-:-:S10]  /*15f0*/  UMOV UR11, 0x40000040 ;  /* 0x40000040000b7882 */ /* 0x000fd40000000000 */
[----:B------:R-:W-:-:S04]  /*1600*/  UIADD3 UR4, UR4, 0x28100, URZ ;  /* 0x0002810004047890 */ /* 0x000fc8000fffe03f */
[----:B------:R-:W-:-:S04]  /*1610*/  USHF.R.U32.HI UR4, URZ, 0x4, UR4 ;  /* 0x000000043f047899 */ /* 0x000fc80008011604 */
[----:B------:R-:W-:Y:S02]  /*1620*/  ULOP3.LUT UR5, UR4, 0x3fff, URZ, 0xc0, !UPT ;  /* 0x00003fff04057892 */ /* 0x000fe4000f8ec03f */
[----:B------:R-:W-:Y:S02]  /*1630*/  ULOP3.LUT UR4, UR41, 0x10000, URZ, 0xfc, !UPT ;  /* 0x0001000029047892 */ /* 0x000fe4000f8efc3f */
[----:B------:R-:W-:Y:S02]  /*1640*/  ULOP3.LUT UR5, UR5, 0x10000, URZ, 0xfc, !UPT ;  /* 0x0001000005057892 */ /* 0x000fe4000f8efc3f */
[----:B------:R-:W-:Y:S02]  /*1650*/  ULEA UR7, UR39, UR4, 0xb ;  /* 0x0000000427077291 */ /* 0x000fe4000f8e583f */
[----:B------:R-:W-:Y:S02]  /*1660*/  ULEA UR6, UR39, UR5, 0x9 ;  /* 0x0000000527067291 */ /* 0x000fe4000f8e483f */
[----:B------:R-:W-:-:S03]  /*1670*/  UIADD3 UR12, UR7, 0x400, URZ ;  /* 0x00000400070c7890 */ /* 0x000fc6000fffe03f */
[----:B------:R-:W-:Y:S02]  /*1680*/  UMOV UR8, UR7 ;  /* 0x0000000700087c82 */ /* 0x000fe40008000000 */
[----:B------:R-:W-:Y:S02]  /*1690*/  UMOV UR10, UR6 ;  /* 0x00000006000a7c82 */ /* 0x000fe40008000000 */
[----:B------:R-:W-:Y:S01]  /*16a0*/  HGMMA.64x64x8.F32.TF32 R56, gdesc[UR8], RZ, !UPT, gsb0 ;  /* 0x04e00000083879f0 */ /* 0x000fe2000c0028ff */
[----:B------:R-:W-:Y:S01]  /*16b0*/  UMOV UR8, UR12 ;  /* 0x0000000c00087c82 */ /* 0x000fe20008000000 */
[----:B------:R-:W-:Y:S01]  /*16c0*/  UMOV UR9, 0x40000040 ;  /* 0x4000004000097882 */ /* 0x000fe20000000000 */
[----:B------:R-:W-:Y:S01]  /*16d0*/  UIADD3 UR12, UR7, 0x402, URZ ;  /* 0x00000402070c7890 */ /* 0x000fe2000fffe03f */
[----:B------:R-:W-:Y:S02]  /*16e0*/  WARPGROUP.DEPBAR.LE gsb0, 0x0 ;  /* 0x00008000000079c5 */ /* 0x000fe40000010000 */
[----:B------:R-:W-:-:S06]  /*16f0*/  WARPGROUP.ARRIVE ;  /* 0x00000000000079c5 */ /* 0x000fcc0000000000 */
[----:B------:R-:W-:Y:S01]  /*1700*/  HGMMA.64x64x8.F32.TF32 R24, gdesc[UR8], RZ, !UPT, gsb0 ;  /* 0x04e00000081879f0 */ /* 0x000fe2000c0028ff */
[----:B------:R-:W-:Y:S02]  /*1710*/  UIADD3 UR8, UR7, 0x2, URZ ;  /* 0x0000000207087890 */ /* 0x000fe4000fffe03f */
[----:B------:R-:W-:Y:S01]  /*1720*/  UIADD3 UR10, UR6, 0x2, URZ ;  /* 0x00000002060a7890 */ /* 0x000fe2000fffe03f */
[----:B------:R-:W-:Y:S01]  /*1730*/  UMOV UR9, 0x40000040 ;  /* 0x4000004000097882 */ /* 0x000fe20000000000 */
[----:B------:R-:W-:Y:S01]  /*1740*/  UMOV UR11, 0x40000040 ;  /* 0x40000040000b7882 */ /* 0x000fe20000000000 */
[----:B------:R-:W-:Y:S02]  /*1750*/  WARPGROUP.DEPBAR.LE gsb0, 0x0 ;  /* 0x00008000000079c5 */ /* 0x000fe40000010000 */
[----:B------:R-:W-:-:S06]  /*1760*/  WARPGROUP.ARRIVE ;  /* 0x00000000000079c5 */ /* 0x000fcc0000000000 */
[----:B------:R-:W-:Y:S01]  /*1770*/  HGMMA.64x64x8.F32.TF32 R56, gdesc[UR8], R56, gsb0 ;  /* 0x04e00000083879f0 */ /* 0x000fe20008002838 */
[----:B------:R-:W-:Y:S01]  /*1780*/  UMOV UR8, UR12 ;  /* 0x0000000c00087c82 */ /* 0x000fe20008000000 */
[----:B------:R-:W-:Y:S01]  /*1790*/  UMOV UR9, 0x40000040 ;  /* 0x4000004000097882 */ /* 0x000fe20000000000 */
[----:B------:R-:W-:Y:S01]  /*17a0*/  UIADD3 UR12, UR7, 0x404, URZ ;  /* 0x00000404070c7890 */ /* 0x000fe2000fffe03f */
[----:B------:R-:W-:Y:S02]  /*17b0*/  WARPGROUP.DEPBAR.LE gsb0, 0x0 ;  /* 0x00008000000079c5 */ /* 0x000fe40000010000 */
[----:B------:R-:W-:-:S06]  /*17c0*/  WARPGROUP.ARRIVE ;  /* 0x00000000000079c5 */ /* 0x000fcc0000000000 */
[----:B------:R-:W-:Y:S01]  /*17d0*/  HGMMA.64x64x8.F32.TF32 R24, gdesc[UR8], R24, gsb0 ;  /* 0x04e00000081879f0 */ /* 0x000fe20008002818 */
        /* <DEDUP_REMOVED lines=9> */
[----:B------:R-:W-:Y:S02]  /*1870*/  WARPGROUP.DEPBAR.LE gsb0, 0x0 ;  /* 0x00008000000079c5 */ /* 0x000fe40000010000 */
[----:B------:R-:W-:-:S06]  /*1880*/  WARPGROUP.ARRIVE ;  /* 0x00000000000079c5 */ /* 0x000fcc0000000000 */
[----:B------:R-:W-:Y:S01]  /*1890*/  HGMMA.64x64x8.F32.TF32 R24, gdesc[UR8], R24, gsb0 ;  /* 0x04e00000081879f0 */ /* 0x000fe20008002818 */
[----:B------:R-:W-:Y:S02]  /*18a0*/  UIADD3 UR8, UR7, 0x6, URZ ;  /* 0x0000000607087890 */ /* 0x000fe4000fffe03f */
[----:B------:R-:W-:Y:S01]  /*18b0*/  UIADD3 UR10, UR6, 0x6, URZ ;  /* 0x00000006060a7890 */ /* 0x000fe2000fffe03f */
[----:B------:R-:W-:Y:S01]  /*18c0*/  UMOV UR9, 0x40000040 ;  /* 0x4000004000097882 */ /* 0x000fe20000000000 */
[----:B------:R-:W-:Y:S01]  /*18d0*/  UMOV UR11, 0x40000040 ;  /* 0x40000040000b7882 */ /* 0x000fe20000000000 */
[----:B------:R-:W-:Y:S01]  /*18e0*/  UIADD3 UR7, UR7, 0x406, URZ ;  /* 0x0000040607077890 */ /* 0x000fe2000fffe03f */
[----:B------:R-:W-:Y:S02]  /*18f0*/  WARPGROUP.DEPBAR.LE gsb0, 0x0 ;  /* 0x00008000000079c5 */ /* 0x000fe40000010000 */
[----:B------:R-:W-:-:S06]  /*1900*/  WARPGROUP.ARRIVE ;  /* 0x00000000000079c5 */ /* 0x000fcc0000000000 */
[----:B------:R-:W-:Y:S01]  /*1910*/  HGMMA.64x64x8.F32.TF32 R56, gdesc[UR8], R56, gsb0 ;  /* 0x04e00000083879f0 */ /* 0x000fe20008002838 */
[----:B------:R-:W-:Y:S01]  /*1920*/  UMOV UR8, UR7 ;  /* 0x0000000700087c82 */ /* 0x000fe20008000000 */
[----:B------:R-:W-:Y:S01]  /*1930*/  UMOV UR9, 0x40000040 ;  /* 0x4000004000097882 */ /* 0x000fe20000000000 */
[----:B------:R-:W-:Y:S02]  /*1940*/  WARPGROUP.DEPBAR.LE gsb0, 0x0 ;  /* 0x00008000000079c5 */ /* 0x000fe40000010000 */
[----:B------:R-:W-:-:S06]  /*1950*/  WARPGROUP.ARRIVE ;  /* 0x00000000000079c5 */ /* 0x000fcc0000000000 */
[----:B------:R-:W-:Y:S03]  /*1960*/  HGMMA.64x64x8.F32.TF32 R24, gdesc[UR8], R24, gsb0 ;  /* 0x04e00000081879f0 */ /* 0x000fe60008002818 */
[----:B------:R-:W-:Y:S02]  /*1970*/  WARPGROUP.DEPBAR.LE gsb0, 0x0 ;  /* 0x00008000000079c5 */ /* 0x000fe40000010000 */
[----:B------:R-:W-:Y:S05]  /*1980*/  @!P1 BRA `(.L_x_22) ;  /* 0x0000000400849947 */ /* 0x000fea0003800000 */
[----:B------:R-:W-:Y:S02]  /*1990*/  UIADD3 UR6, UR39, 0x1, URZ ;  /* 0x0000000127067890 */ /* 0x000fe4000fffe03f */
[----:B------:R-:W-:Y:S02]  /*19a0*/  IMAD.U32 R3, RZ, RZ, UR39 ;  /* 0x00000027ff037e24 */ /* 0x000fe4000f8e00ff */
[----:B------:R-:W-:-:S04]  /*19b0*/  UISETP.NE.AND UP0, UPT, UR6, 0x5, UPT ;  /* 0x000000050600788c */ /* 0x000fc8000bf05270 */
[----:B------:R-:W-:Y:S02]  /*19c0*/  USEL UR7, URZ, 0x1, UP0 ;  /* 0x000000013f077887 */ /* 0x000fe40008000000 */
[----:B------:R-:W-:Y:S02]  /*19d0*/  USEL UR6, UR6, URZ, UP0 ;  /* 0x0000003f06067287 */ /* 0x000fe40008000000 */
[----:B------:R-:W-:-:S06]  /*19e0*/  ULOP3.LUT UR7, UR38, UR7, URZ, 0x3c, !UPT ;  /* 0x0000000726077292 */ /* 0x000fcc000f8e3c3f */
[----:B------:R-:W-:-:S07]  /*19f0*/  IMAD.U32 R7, RZ, RZ, UR7 ;  /* 0x00000007ff077e24 */ /* 0x000fce000f8e00ff */
.L_x_29:
[----:B------:R-:W-:Y:S05]  /*1a00*/  @!P0 BRA `(.L_x_23) ;  /* 0x0000000000048947 */ /* 0x000fea0003800000 */
[----:B------:R-:W-:Y:S01]  /*1a10*/  BPT.TRAP 0x1 ;  /* 0x000000040000795c */ /* 0x000fe20000300000 */
.L_x_23:
[----:B------:R-:W3:Y:S01]  /*1a20*/  S2UR UR8, SR_CgaCtaId ;  /* 0x00000000000879c3 */ /* 0x000ee20000008800 */
[----:B------:R-:W-:Y:S01]  /*1a30*/  UMOV UR7, 0x400 ;  /* 0x0000040000077882 */ /* 0x000fe20000000000 */
[----:B01----:R-:W-:Y:S01]  /*1a40*/  IMAD.U32 R5, RZ, RZ, UR6 ;  /* 0x00000006ff057e24 */ /* 0x003fe2000f8e00ff */
[----:B------:R-:W-:Y:S01]  /*1a50*/  SHF.L.U32 R4, R7, 0x1f, RZ ;  /* 0x0000001f07047819 */ /* 0x000fe200000006ff */
[----:B---3--:R-:W-:-:S06]  /*1a60*/  ULEA UR7, UR8, UR7, 0x18 ;  /* 0x0000000708077291 */ /* 0x008fcc000f8ec03f */
[----:B------:R-:W-:-:S04]  /*1a70*/  IMAD.U32 R6, RZ, RZ, UR7 ;  /* 0x00000007ff067e24 */ /* 0x000fc8000f8e00ff */
[----:B------:R-:W-:-:S04]  /*1a80*/  IMAD R5, R5, 0x8, R6 ;  /* 0x0000000805057824 */ /* 0x000fc800078e0206 */
[----:B------:R0:W1:Y:S01]  /*1a90*/  SYNCS.PHASECHK.TRANS64.TRYWAIT P1, [R5+URZ], R4 ;  /* 0x00000004050075a7 */ /* 0x000062000802017f */
[----:B------:R-:W-:Y:S05]  /*1aa0*/  @!P0 BRA `(.L_x_24) ;  /* 0x0000000000048947 */ /* 0x000fea0003800000 */
[----:B------:R-:W-:Y:S01]  /*1ab0*/  BPT.TRAP 0x1 ;  /* 0x000000040000795c */ /* 0x000fe20000300000 */
.L_x_24:
[----:B-1----:R-:W-:Y:S05]  /*1ac0*/  @P1 BRA `(.L_x_25) ;  /* 0x0000000000081947 */ /* 0x002fea0003800000 */
[----:B------:R-:W1:Y:S02]  /*1ad0*/  SYNCS.PHASECHK.TRANS64.TRYWAIT P1, [R5+URZ], R4 ;  /* 0x00000004050075a7 */ /* 0x000e64000802017f */
[----:B-1----:R-:W-:Y:S05]  /*1ae0*/  @!P1 BRA `(.L_x_26) ;  /* 0x0000006400049947 */ /* 0x002fea0003800000 */
.L_x_25:
[----:B------:R-:W-:Y:S01]  /*1af0*/  ULEA UR7, UR6, UR5, 0x9 ;  /* 0x0000000506077291 */ /* 0x000fe2000f8e483f */
[----:B------:R-:W-:Y:S01]  /*1b00*/  WARPGROUP.ARRIVE ;  /* 0x00000000000079c5 */ /* 0x000fe20000000000 */
[----:B------:R-:W-:Y:S01]  /*1b10*/  ULEA UR12, UR6, UR4, 0xb ;  /* 0x00000004060c7291 */ /* 0x000fe2000f8e583f */
[----:B------:R-:W-:Y:S01]  /*1b20*/  UMOV UR11, 0x40000040 ;  /* 0x40000040000b7882 */ /* 0x000fe20000000000 */
[----:B------:R-:W-:Y:S02]  /*1b30*/  UMOV UR9, 0x40000040 ;  /* 0x4000004000097882 */ /* 0x000fe40000000000 */
[----:B------:R-:W-:Y:S01]  /*1b40*/  UIADD3 UR13, UR12, 0x400, URZ ;  /* 0x000004000c0d7890 */ /* 0x000fe2000fffe03f */
[----:B------:R-:W-:Y:S02]  /*1b50*/  UMOV UR10, UR7 ;  /* 0x00000007000a7c82 */ /* 0x000fe40008000000 */
[----:B------:R-:W-:Y:S02]  /*1b60*/  UMOV UR8, UR12 ;  /* 0x0000000c00087c82 */ /* 0x000fe40008000000 */
[----:B------:R-:W-:Y:S01]  /*1b70*/  HGMMA.64x64x8.F32.TF32 R56, gdesc[UR8], R56, gsb0 ;  /* 0x04e00000083879f0 */ /* 0x000fe20008002838 */
[----:B------:R-:W-:Y:S01]  /*1b80*/  UMOV UR9, 0x40000040 ;  /* 0x4000004000097882 */ /* 0x000fe20000000000 */
[----:B------:R-:W-:Y:S01]  /*1b90*/  UMOV UR8, UR13 ;  /* 0x0000000d00087c82 */ /* 0x000fe20008000000 */
[----:B------:R-:W-:Y:S01]  /*1ba0*/  UIADD3 UR13, UR12, 0x402, URZ ;  /* 0x000004020c0d7890 */ /* 0x000fe2000fffe03f */
[----:B------:R-:W-:-:S02]  /*1bb0*/  WARPGROUP.DEPBAR.LE gsb0, 0x0 ;  /* 0x00008000000079c5 */ /* 0x000fc40000010000 */
        /* <DEDUP_REMOVED lines=42> */
[----:B------:R-:W-:Y:S01]  /*1e60*/  BPT.TRAP 0x1 ;  /* 0x000000040000795c */ /* 0x000fe20000300000 */
.L_x_27:
[----:B------:R-:W-:-:S13]  /*1e70*/  ISETP.NE.AND P1, PT, R23, RZ, PT ;  /* 0x000000ff1700720c */ /* 0x000fda0003f25270 */
[----:B01----:R-:W-:-:S04]  /*1e80*/  @P1 IMAD R4, R3, 0x8, R6 ;  /* 0x0000000803041824 */ /* 0x003fc800078e0206 */
[----:B------:R-:W-:-:S05]  /*1e90*/  @P1 VIADD R5, R4, 0x28 ;  /* 0x0000002804051836 */ /* 0x000fca0000000000 */
[----:B------:R-:W-:-:S04]  /*1ea0*/  @P1 PRMT R5, R22, 0x654, R5 ;  /* 0x0000065416051816 */ /* 0x000fc80000000005 */
[----:B------:R0:W-:Y:S01]  /*1eb0*/  @P1 SYNCS.ARRIVE.TRANS64.RED.A1T0 RZ, [R5+URZ], RZ ;  /* 0x000000ff05ff19a7 */ /* 0x0001e2000810043f */
[----:B------:R-:W-:-:S13]  /*1ec0*/  ISETP.GT.U32.AND P1, PT, R19, 0x1, PT ;  /* 0x000000011300780c */ /* 0x000fda0003f24070 */
[----:B0-----:R-:W-:Y:S05]  /*1ed0*/  @P1 BRA `(.L_x_28) ;  /* 0x0000000000041947 */ /* 0x001fea0003800000 */
[----:B------:R-:W-:Y:S01]  /*1ee0*/  BPT.TRAP 0x1 ;  /* 0x000000040000795c */ /* 0x000fe20000300000 */
.L_x_28:
[----:B------:R-:W-:Y:S01]  /*1ef0*/  UIADD3 UR6, UR6, 0x1, URZ ;  /* 0x0000000106067890 */ /* 0x000fe2000fffe03f */
[C---:B------:R-:W-:Y:S01]  /*1f00*/  ISETP.GT.AND P2, PT, R0.reuse, 0x1, PT ;  /* 0x000000010000780c */ /* 0x040fe20003f44270 */
[----:B------:R-:W-:Y:S02]  /*1f10*/  VIADD R3, R3, 0x1 ;  /* 0x0000000103037836 */ /* 0x000fe40000000000 */
[----:B------:R-:W-:Y:S01]  /*1f20*/  UISETP.NE.AND UP0, UPT, UR6, 0x5, UPT ;  /* 0x000000050600788c */ /* 0x000fe2000bf05270 */
[----:B------:R-:W-:Y:S02]  /*1f30*/  VIADD R0, R0, 0xffffffff ;  /* 0xffffffff00007836 */ /* 0x000fe40000000000 */
[C---:B------:R-:W-:Y:S01]  /*1f40*/  ISETP.NE.AND P1, PT, R3.reuse, 0x5, PT ;  /* 0x000000050300780c */ /* 0x040fe20003f25270 */
[----:B------:R-:W-:Y:S02]  /*1f50*/  USEL UR7, URZ, 0x1, UP0 ;  /* 0x000000013f077887 */ /* 0x000fe40008000000 */
[----:B------:R-:W-:Y:S01]  /*1f60*/  USEL UR6, UR6, URZ, UP0 ;  /* 0x0000003f06067287 */ /* 0x000fe20008000000 */
[----:B------:R-:W-:-:S03]  /*1f70*/  SEL R3, R3, RZ, P1 ;  /* 0x000000ff03037207 */ /* 0x000fc60000800000 */
[----:B------:R-:W-:Y:S01]  /*1f80*/  LOP3.LUT R7, R7, UR7, RZ, 0x3c, !PT ;  /* 0x0000000707077c12 */ /* 0x000fe2000f8e3cff */
[----:B------:R-:W-:Y:S07]  /*1f90*/  @P2 BRA `(.L_x_29) ;  /* 0xfffffff800982947 */ /* 0x000fee000383ffff */
.L_x_22:
[----:B------:R-:W3:Y:S02]  /*1fa0*/  LDC R0, c[0x0][0x28c] ;  /* 0x0000a300ff007b82 */ /* 0x000ee40000000800 */
[----:B---3--:R-:W-:-:S13]  /*1fb0*/  ISETP.GE.AND P1, PT, R0, 0x1, PT ;  /* 0x000000010000780c */ /* 0x008fda0003f26270 */
[----:B------:R-:W-:Y:S05]  /*1fc0*/  @!P1 BRA `(.L_x_30) ;  /* 0x0000000000509947 */ /* 0x000fea0003800000 */
[----:B------:R-:W-:Y:S05]  /*1fd0*/  @!P0 BRA `(.L_x_31) ;  /* 0x0000000000048947 */ /* 0x000fea0003800000 */
[----:B------:R-:W-:Y:S01]  /*1fe0*/  BPT.TRAP 0x1 ;  /* 0x000000040000795c */ /* 0x000fe20000300000 */
.L_x_31:
[----:B------:R-:W-:Y:S01]  /*1ff0*/  ISETP.NE.AND P0, PT, R23, RZ, PT ;  /* 0x000000ff1700720c */ /* 0x000fe20003f05270 */
[----:B------:R-:W-:Y:S01]  /*2000*/  BSSY B0, `(.L_x_32) ;  /* 0x000000e000007945 */ /* 0x000fe20003800000 */
[----:B------:R-:W-:-:S11]  /*2010*/  ISETP.GT.U32.AND P1, PT, R19, 0x1, PT ;  /* 0x000000011300780c */ /* 0x000fd60003f24070 */
[----:B------:R-:W-:Y:S05]  /*2020*/  @!P0 BRA `(.L_x_33) ;  /* 0x00000000002c8947 */ /* 0x000fea0003800000 */
[----:B------:R-:W-:-:S04]  /*2030*/  UISETP.LT.AND UP0, UPT, UR40, 0x1, UPT ;  /* 0x000000012800788c */ /* 0x000fc8000bf01270 */
[----:B------:R-:W-:-:S04]  /*2040*/  USEL UR6, UR40, 0x1, UP0 ;  /* 0x0000000128067887 */ /* 0x000fc80008000000 */
[----:B------:R-:W-:-:S04]  /*2050*/  UIADD3 UR6, UR39, UR40, -UR6 ;  /* 0x0000002827067290 */ /* 0x000fc8000fffe806 */
[----:B------:R-:W-:-:S04]  /*2060*/  UIMAD.WIDE.U32 UR4, UR6, -0x33333333, URZ ;  /* 0xcccccccd060478a5 */ /* 0x000fc8000f8e003f */
[----:B------:R-:W-:-:S04]  /*2070*/  USHF.R.U32.HI UR4, URZ, 0x2, UR5 ;  /* 0x000000023f047899 */ /* 0x000fc80008011605 */
[----:B------:R-:W-:-:S06]  /*2080*/  UIMAD UR6, UR4, -0x5, UR6 ;  /* 0xfffffffb040678a4 */ /* 0x000fcc000f8e0206 */
[----:B------:R-:W-:-:S04]  /*2090*/  IMAD.U32 R3, RZ, RZ, UR6 ;  /* 0x00000006ff037e24 */ /* 0x000fc8000f8e00ff */
[----:B------:R-:W-:-:S05]  /*20a0*/  IMAD R0, R3, 0x8, R6 ;  /* 0x0000000803007824 */ /* 0x000fca00078e0206 */
[----:B------:R-:W-:-:S04]  /*20b0*/  IADD3 R3, R0, 0x28, RZ ;  /* 0x0000002800037810 */ /* 0x000fc80007ffe0ff */
[----:B------:R-:W-:-:S04]  /*20c0*/  PRMT R3, R22, 0x654, R3 ;  /* 0x0000065416037816 */ /* 0x000fc80000000003 */
[----:B------:R3:W-:Y:S03]  /*20d0*/  SYNCS.ARRIVE.TRANS64.RED.A1T0 RZ, [R3+URZ], RZ ;  /* 0x000000ff03ff79a7 */ /* 0x0007e6000810043f */
.L_x_33:
[----:B------:R-:W-:Y:S05]  /*20e0*/  BSYNC B0 ;  /* 0x0000000000007941 */ /* 0x000fea0003800000 */
.L_x_32:
[----:B------:R-:W-:Y:S05]  /*20f0*/  @P1 BRA `(.L_x_30) ;  /* 0x0000000000041947 */ /* 0x000fea0003800000 */
[----:B------:R-:W-:Y:S01]  /*2100*/  BPT.TRAP 0x1 ;  /* 0x000000040000795c */ /* 0x000fe20000300000 */
.L_x_30:
[----:B------:R-:W4:Y:S01]  /*2110*/  LDC R6, c[0x0][0x288] ;  /* 0x0000a200ff067b82 */ /* 0x000f220000000800 */
[--C-:B------:R-:W-:Y:S01]  /*2120*/  SHF.R.U32.HI R0, RZ, 0x2, R18.reuse ;  /* 0x00000002ff007819 */ /* 0x100fe20000011612 */
[----:B------:R-:W-:Y:S01]  /*2130*/  IMAD.SHL.U32 R9, R92, 0x40, RZ ;  /* 0x000000405c097824 */ /* 0x000fe200078e00ff */
[----:B01----:R-:W-:Y:S01]  /*2140*/  SHF.R.U32.HI R5, RZ, 0x7, R18 ;  /* 0x00000007ff057819 */ /* 0x003fe20000011612 */
[----:B------:R-:W-:Y:S01]  /*2150*/  UIADD3 UR39, UR40, UR39, URZ ;  /* 0x0000002728277290 */ /* 0x000fe2000fffe03f */
[----:B---3--:R-:W-:Y:S01]  /*2160*/  LOP3.LUT R3, R0, 0x7, RZ, 0xc0, !PT ;  /* 0x0000000700037812 */ /* 0x008fe200078ec0ff */
[C---:B------:R-:W-:Y:S01]  /*2170*/  IMAD.SHL.U32 R92, R18.reuse, 0x2, RZ ;  /* 0x00000002125c7824 */ /* 0x040fe200078e00ff */
[----:B------:R-:W-:Y:S01]  /*2180*/  LOP3.LUT R0, R5, 0x1, RZ, 0xc0, !PT ;  /* 0x0000000105007812 */ /* 0x000fe200078ec0ff */
[----:B------:R-:W-:Y:S01]  /*2190*/  UISETP.GT.U32.AND UP0, UPT, UR39, 0x4, UPT ;  /* 0x000000042700788c */ /* 0x000fe2000bf04070 */
[C---:B------:R-:W-:Y:S01]  /*21a0*/  LOP3.LUT R4, R18.reuse, 0x60, RZ, 0xc0, !PT ;  /* 0x0000006012047812 */ /* 0x040fe200078ec0ff */
[----:B------:R-:W-:Y:S01]  /*21b0*/  ULDC UR7, c[0x0][0x284] ;  /* 0x0000a10000077ab9 */ /* 0x000fe20000000800 */
[----:B------:R-:W-:Y:S01]  /*21c0*/  LOP3.LUT R5, R18, 0x3, RZ, 0xc0, !PT ;  /* 0x0000000312057812 */ /* 0x000fe200078ec0ff */
[----:B------:R-:W-:Y:S01]  /*21d0*/  IMAD.SHL.U32 R8, R0, 0x40, RZ ;  /* 0x0000004000087824 */ /* 0x000fe200078e00ff */
[----:B------:R-:W-:Y:S01]  /*21e0*/  SHF.R.U32.HI R4, RZ, 0x1, R4 ;  /* 0x00000001ff047819 */ /* 0x000fe20000011604 */
[----:B------:R-:W-:Y:S01]  /*21f0*/  UISETP.LT.U32.AND UP0, UPT, UR40, 0x5, UP0 ;  /* 0x000000052800788c */ /* 0x000fe20008701070 */
[----:B------:R-:W-:Y:S01]  /*2200*/  SHF.R.S32.HI R15, RZ, 0x1f, R89 ;  /* 0x0000001fff0f7819 */ /* 0x000fe20000011459 */
[----:B------:R-:W-:Y:S01]  /*2210*/  UISETP.GE.U32.AND UP1, UPT, UR40, 0x5, UPT ;  /* 0x000000052800788c */ /* 0x000fe2000bf26070 */
[--C-:B------:R-:W-:Y:S01]  /*2220*/  IADD3 R7, RZ, -R4, -R3.reuse ;  /* 0x80000004ff077210 */ /* 0x100fe20007ffe803 */
[----:B------:R-:W-:Y:S01]  /*2230*/  ULDC.64 UR8, c[0x0][0x5d0] ;  /* 0x0001740000087ab9 */ /* 0x000fe20000000a00 */
[----:B------:R-:W-:Y:S01]  /*2240*/  LOP3.LUT R3, R8, 0x40, R3, 0xe2, !PT ;  /* 0x0000004008037812 */ /* 0x000fe200078ee203 */
[----:B------:R-:W-:Y:S01]  /*2250*/  UIMAD.WIDE.U32 UR4, UR39, -0x33333333, URZ ;  /* 0xcccccccd270478a5 */ /* 0x000fe2000f8e003f */
[C---:B------:R-:W-:Y:S01]  /*2260*/  LOP3.LUT R92, R9.reuse, 0x6, R92, 0xf8, !PT ;  /* 0x00000006095c7812 */ /* 0x040fe200078ef85c */
[----:B------:R-:W-:Y:S01]  /*2270*/  USEL UR6, URZ, 0x1, !UP0 ;  /* 0x000000013f067887 */ /* 0x000fe2000c000000 */
[C---:B------:R-:W-:Y:S01]  /*2280*/  IMAD.WIDE R12, R94.reuse, 0x100, RZ ;  /* 0x000001005e0c7825 */ /* 0x040fe200078e02ff */
[----:B----4-:R-:W-:Y:S01]  /*2290*/  ISETP.GE.AND P0, PT, R9, R6, PT ;  /* 0x000000060900720c */ /* 0x010fe20003f06270 */
[----:B------:R-:W-:Y:S01]  /*22a0*/  USHF.R.U32.HI UR4, URZ, 0x2, UR5 ;  /* 0x000000023f047899 */ /* 0x000fe20008011605 */
[----:B------:R-:W-:Y:S01]  /*22b0*/  SHF.R.S32.HI R93, RZ, 0x1f, R92 ;  /* 0x0000001fff5d7819 */ /* 0x000fe2000001145c */
[----:B------:R-:W-:Y:S01]  /*22c0*/  IMAD R8, R5, -0x2, R6 ;  /* 0xfffffffe05087824 */ /* 0x000fe200078e0206 */
[----:B------:R-:W-:Y:S01]  /*22d0*/  ULOP3.LUT UR38, UR38, UR6, URZ, 0x3c, !UPT ;  /* 0x0000000626267292 */ /* 0x000fe2000f8e3c3f */
[----:B------:R-:W-:Y:S01]  /*22e0*/  IMAD.SHL.U32 R5, R94, 0x100, RZ ;  /* 0x000001005e057824 */ /* 0x000fe200078e00ff */
[----:B------:R-:W-:Y:S01]  /*22f0*/  LOP3.LUT R115, R12, R3, R4, 0xfe, !PT ;  /* 0x000000030c737212 */ /* 0x000fe200078efe04 */
[----:B------:R-:W-:Y:S01]  /*2300*/  IMAD R6, R15, UR8, RZ ;  /* 0x000000080f067c24 */ /* 0x000fe2000f8e02ff */
[----:B------:R-:W-:Y:S01]  /*2310*/  UIMAD UR39, UR4, -0x5, UR39 ;  /* 0xfffffffb042778a4 */ /* 0x000fe2000f8e0227 */
[----:B------:R-:W-:Y:S01]  /*2320*/  IMAD R0, R0, -0x40, R7 ;  /* 0xffffffc000007824 */ /* 0x000fe200078e0207 */
[----:B------:R-:W-:Y:S01]  /*2330*/  ISETP.GE.OR P0, PT, R5, UR7, P0 ;  /* 0x0000000705007c0c */ /* 0x000fe20008706670 */
[C---:B------:R-:W-:Y:S01]  /*2340*/  IMAD R11, R89.reuse, UR9, R6 ;  /* 0x00000009590b7c24 */ /* 0x040fe2000f8e0206 */
[----:B------:R-:W-:Y:S01]  /*2350*/  @UP1 ULOP3.LUT UR38, UR38, 0x1, UR4, 0x78, !UPT ;  /* 0x0000000126261892 */ /* 0x000fe2000f8e7804 */
[----:B------:R-:W-:Y:S01]  /*2360*/  IMAD.WIDE.U32 R6, R89, UR8, R92 ;  /* 0x0000000859067c25 */ /* 0x000fe2000f8e005c */
[----:B------:R-:W-:-:S03]  /*2370*/  IADD3 R3, -R5, UR7, R0 ;  /* 0x0000000705037c10 */ /* 0x000fc6000fffe100 */
[----:B------:R-:W-:Y:S02]  /*2380*/  IMAD.IADD R7, R7, 0x1, R11 ;  /* 0x0000000107077824 */ /* 0x000fe400078e020b */
[----:B------:R-:W-:Y:S02]  /*2390*/  IMAD.IADD R4, R8, 0x1, -R9 ;  /* 0x0000000108047824 */ /* 0x000fe400078e0a09 */
[----:B------:R-:W-:Y:S02]  /*23a0*/  IMAD.MOV.U32 R0, RZ, RZ, -0x1 ;  /* 0xffffffffff007424 */ /* 0x000fe400078e00ff */
[----:B------:R-:W-:Y:S05]  /*23b0*/  @P0 BRA `(.L_x_34) ;  /* 0x0000003c00340947 */ /* 0x000fea0003800000 */
[----:B------:R-:W0:Y:S01]  /*23c0*/  LDC.64 R112, c[0x0][0x5c8] ;  /* 0x00017200ff707b82 */ /* 0x000e220000000a00 */
[----:B-----5:R-:W-:Y:S01]  /*23d0*/  FSETP.NEU.AND P1, PT, R90, RZ, PT ;  /* 0x000000ff5a00720b */ /* 0x020fe20003f2d000 */
[----:B------:R-:W-:Y:S01]  /*23e0*/  BSSY B0, `(.L_x_34) ;  /* 0x00003ca000007945 */ /* 0x000fe20003800000 */
[----:B------:R-:W-:-:S04]  /*23f0*/  ISETP.GT.AND P6, PT, R4, RZ, PT ;  /* 0x000000ff0400720c */ /* 0x000fc80003fc4270 */
[----:B------:R-:W-:Y:S01]  /*2400*/  ISETP.GT.AND P0, PT, R3, RZ, P6 ;  /* 0x000000ff0300720c */ /* 0x000fe20003704270 */
[-C--:B0-----:R-:W-:Y:S02]  /*2410*/  IMAD R8, R13, R112.reuse, RZ ;  /* 0x000000700d087224 */ /* 0x081fe400078e02ff */
[----:B------:R-:W-:-:S04]  /*2420*/  IMAD.WIDE.U32 R10, R115, R112, R6 ;  /* 0x00000070730a7225 */ /* 0x000fc800078e0006 */
[----:B------:R-:W-:-:S04]  /*2430*/  IMAD R5, R115, R113, R8 ;  /* 0x0000007173057224 */ /* 0x000fc800078e0208 */
[----:B--2---:R-:W-:Y:S01]  /*2440*/  IMAD.IADD R91, R11, 0x1, R5 ;  /* 0x000000010b5b7824 */ /* 0x004fe200078e0205 */
[----:B------:R-:W-:Y:S06]  /*2450*/  @!P1 BRA `(.L_x_35) ;  /* 0x0000002800949947 */ /* 0x000fec0003800000 */
[----:B------:R-:W0:Y:S01]  /*2460*/  LDC.64 R96, c[0x0][0x5b8] ;  /* 0x00016e00ff607b82 */ /* 0x000e220000000a00 */
[----:B------:R-:W-:-:S07]  /*2470*/  ULDC.64 UR4, c[0x0][0x5c0] ;  /* 0x0001700000047ab9 */ /* 0x000fce0000000a00 */
[----:B------:R-:W1:Y:S08]  /*2480*/  LDC.64 R102, c[0x0][0x5b0] ;  /* 0x00016c00ff667b82 */ /* 0x000e700000000a00 */
[----:B------:R-:W2:Y:S01]  /*2490*/  LDC.64 R94, c[0x0][0x5a8] ;  /* 0x00016a00ff5e7b82 */ /* 0x000ea20000000a00 */
[-C--:B0-----:R-:W-:Y:S02]  /*24a0*/  IMAD R6, R15, R96.reuse, RZ ;  /* 0x000000600f067224 */ /* 0x081fe400078e02ff */
[----:B------:R-:W-:-:S04]  /*24b0*/  IMAD.WIDE.U32 R100, R89, R96, R92 ;  /* 0x0000006059647225 */ /* 0x000fc800078e005c */
[----:B------:R-:W-:Y:S02]  /*24c0*/  IMAD R111, R89, R97, R6 ;  /* 0x00000061596f7224 */ /* 0x000fe400078e0206 */
[-C--:B-1----:R-:W-:Y:S02]  /*24d0*/  IMAD R6, R13, R102.reuse, RZ ;  /* 0x000000660d067224 */ /* 0x082fe400078e02ff */
[----:B------:R-:W-:Y:S02]  /*24e0*/  IMAD.IADD R99, R101, 0x1, R111 ;  /* 0x0000000165637824 */ /* 0x000fe400078e026f */
[----:B------:R-:W-:Y:S02]  /*24f0*/  IMAD.MOV.U32 R98, RZ, RZ, R100 ;  /* 0x000000ffff627224 */ /* 0x000fe400078e0064 */
[C---:B------:R-:W-:Y:S02]  /*2500*/  IMAD R21, R115.reuse, R103, R6 ;  /* 0x0000006773157224 */ /* 0x040fe400078e0206 */
[----:B------:R-:W-:-:S04]  /*2510*/  IMAD.WIDE.U32 R6, R115, R102, R98 ;  /* 0x0000006673067225 */ /* 0x000fc800078e0062 */
[----:B------:R-:W-:Y:S01]  /*2520*/  IMAD.IADD R5, R7, 0x1, R21 ;  /* 0x0000000107057824 */ /* 0x000fe200078e0215 */
[----:B--2---:R-:W-:-:S04]  /*2530*/  LEA R8, P1, R6, R94, 0x2 ;  /* 0x0000005e06087211 */ /* 0x004fc800078210ff */
[----:B------:R-:W-:-:S05]  /*2540*/  LEA.HI.X R9, R6, R95, R5, 0x2, P1 ;  /* 0x0000005f06097211 */ /* 0x000fca00008f1405 */
[----:B------:R0:W2:Y:S01]  /*2550*/  @P0 LDG.E.LTC128B R5, desc[UR36][R8.64] ;  /* 0x0000002408050981 */ /* 0x0000a2000c1e1920 */
[----:B------:R-:W-:Y:S01]  /*2560*/  IMAD.WIDE.U32 R6, R115, R102, R92 ;  /* 0x0000006673067225 */ /* 0x000fe200078e005c */
[----:B------:R-:W-:Y:S01]  /*2570*/  ISETP.GT.AND P5, PT, R4, 0x1, PT ;  /* 0x000000010400780c */ /* 0x000fe20003fa4270 */
[----:B------:R-:W-:Y:S01]  /*2580*/  BSSY B1, `(.L_x_36) ;  /* 0x0000017000017945 */ /* 0x000fe20003800000 */
[----:B------:R-:W-:Y:S01]  /*2590*/  LEA R14, P1, R10, UR4, 0x2 ;  /* 0x000000040a0e7c11 */ /* 0x000fe2000f8210ff */
[C---:B------:R-:W-:Y:S01]  /*25a0*/  IMAD.SHL.U32 R104, R102.reuse, 0x8, RZ ;  /* 0x0000000866687824 */ /* 0x040fe200078e00ff */
[----:B------:R-:W-:Y:S02]  /*25b0*/  IADD3 R7, R21, R7, RZ ;  /* 0x0000000715077210 */ /* 0x000fe40007ffe0ff */
[----:B------:R-:W-:Y:S02]  /*25c0*/  SHF.L.U64.HI R105, R102, 0x3, R103 ;  /* 0x0000000366697819 */ /* 0x000fe40000010267 */
[----:B------:R-:W-:Y:S01]  /*25d0*/  ISETP.GT.AND P3, PT, R3, RZ, P5 ;  /* 0x000000ff0300720c */ /* 0x000fe20002f64270 */
[----:B------:R-:W-:Y:S01]  /*25e0*/  IMAD.WIDE.U32 R6, R89, R96, R6 ;  /* 0x0000006059067225 */ /* 0x000fe200078e0006 */
[----:B------:R-:W-:-:S02]  /*25f0*/  LEA.HI.X R15, R10, UR5, R91, 0x2, P1 ;  /* 0x000000050a0f7c11 */ /* 0x000fc400088f145b */
[----:B------:R-:W-:Y:S01]  /*2600*/  P2R R107, PR, RZ, 0x20 ;  /* 0x00000020ff6b7803 */ /* 0x000fe20000000000 */
[----:B------:R-:W-:Y:S01]  /*2610*/  IMAD.IADD R20, R111, 0x1, R7 ;  /* 0x000000016f147824 */ /* 0x000fe200078e0207 */
[----:B0-----:R-:W-:Y:S01]  /*2620*/  LEA R8, P1, R6, R94, 0x2 ;  /* 0x0000005e06087211 */ /* 0x001fe200078210ff */
[----:B------:R-:W-:-:S03]  /*2630*/  IMAD.WIDE.U32 R10, R115, R102, R104 ;  /* 0x00000066730a7225 */ /* 0x000fc600078e0068 */
[----:B------:R-:W-:Y:S01]  /*2640*/  LEA.HI.X R9, R6, R95, R20, 0x2, P1 ;  /* 0x0000005f06097211 */ /* 0x000fe200008f1414 */
[----:B------:R-:W-:Y:S02]  /*2650*/  IMAD.IADD R21, R21, 0x1, R11 ;  /* 0x0000000115157824 */ /* 0x000fe400078e020b */
[----:B--2---:R-:W-:-:S04]  /*2660*/  FMUL R7, R5, R90 ;  /* 0x0000005a05077220 */ /* 0x004fc80000400000 */
[----:B------:R-:W-:Y:S01]  /*2670*/  FFMA R91, R56, R88, R7 ;  /* 0x00000058385b7223 */ /* 0x000fe20000000007 */
[----:B------:R-:W-:-:S04]  /*2680*/  IADD3 R7, P1, R100, R10, RZ ;  /* 0x0000000a64077210 */ /* 0x000fc80007f3e0ff */
[----:B------:R0:W-:Y:S01]  /*2690*/  @P0 STG.E desc[UR36][R14.64], R91 ;  /* 0x0000005b0e000986 */ /* 0x0001e2000c101924 */
[----:B------:R-:W-:Y:S01]  /*26a0*/  ISETP.GT.AND P0, PT, R3, 0x8, P6 ;  /* 0x000000080300780c */ /* 0x000fe20003704270 */
[----:B------:R-:W-:Y:S01]  /*26b0*/  IMAD.X R56, R21, 0x1, R99, P1 ;  /* 0x0000000115387824 */ /* 0x000fe200008e0663 */
[----:B------:R-:W-:Y:S01]  /*26c0*/  LEA R6, P2, R7, R94, 0x2 ;  /* 0x0000005e07067211 */ /* 0x000fe200078410ff */
[----:B------:R-:W-:-:S12]  /*26d0*/  @!P3 BRA `(.L_x_37) ;  /* 0x000000000004b947 */ /* 0x000fd80003800000 */
[----:B------:R1:W5:Y:S02]  /*26e0*/  LDG.E.LTC128B R5, desc[UR36][R8.64+0x4] ;  /* 0x0000042408057981 */ /* 0x000364000c1e1920 */
.L_x_37:
[----:B------:R-:W-:Y:S05]  /*26f0*/  BSYNC B1 ;  /* 0x0000000000017941 */ /* 0x000fea0003800000 */
.L_x_36:
[----:B-----5:R-:W-:Y:S01]  /*2700*/  FMUL R20, R5, R90 ;  /* 0x0000005a05147220 */ /* 0x020fe20000400000 */
[----:B------:R-:W-:Y:S01]  /*2710*/  IMAD.MOV.U32 R97, RZ, RZ, R5 ;  /* 0x000000ffff617224 */ /* 0x000fe200078e0005 */
[----:B------:R-:W-:Y:S02]  /*2720*/  LEA.HI.X R7, R7, R95, R56, 0x2, P2 ;  /* 0x0000005f07077211 */ /* 0x000fe400010f1438 */
[----:B------:R-:W-:-:S05]  /*2730*/  FFMA R117, R57, R88, R20 ;  /* 0x0000005839757223 */ /* 0x000fca0000000014 */
[----:B------:R2:W-:Y:S04]  /*2740*/  @P3 STG.E desc[UR36][R14.64+0x4], R117 ;  /* 0x000004750e003986 */ /* 0x0005e8000c101924 */
[----:B------:R-:W3:Y:S01]  /*2750*/  @P0 LDG.E.LTC128B R97, desc[UR36][R6.64] ;  /* 0x0000002406610981 */ /* 0x000ee2000c1e1920 */
[----:B------:R-:W-:Y:S01]  /*2760*/  IADD3 R56, P1, R92, R10, RZ ;  /* 0x0000000a5c387210 */ /* 0x000fe20007f3e0ff */
[C---:B0-----:R-:W-:Y:S01]  /*2770*/  IMAD.SHL.U32 R91, R112.reuse, 0x20, RZ ;  /* 0x00000020705b7824 */ /* 0x041fe200078e00ff */
[----:B------:R-:W-:Y:S01]  /*2780*/  SHF.L.U64.HI R109, R112, 0x5, R113 ;  /* 0x00000005706d7819 */ /* 0x000fe20000010271 */
[----:B------:R-:W-:Y:S01]  /*2790*/  BSSY B1, `(.L_x_38) ;  /* 0x0000013000017945 */ /* 0x000fe20003800000 */
[----:B------:R-:W-:Y:S01]  /*27a0*/  ISETP.GT.AND P4, PT, R4, 0x8, PT ;  /* 0x000000080400780c */ /* 0x000fe20003f84270 */
[----:B------:R-:W-:Y:S01]  /*27b0*/  IMAD.X R57, R93, 0x1, R21, P1 ;  /* 0x000000015d397824 */ /* 0x000fe200008e0615 */
[----:B------:R-:W-:-:S02]  /*27c0*/  IADD3 R20, P1, R91, R14, RZ ;  /* 0x0000000e5b147210 */ /* 0x000fc40007f3e0ff */
[----:B------:R-:W-:Y:S01]  /*27d0*/  P2R R108, PR, RZ, 0x10 ;  /* 0x00000010ff6c7803 */ /* 0x000fe20000000000 */
[----:B------:R-:W-:-:S04]  /*27e0*/  IMAD.WIDE.U32 R56, R89, R96, R56 ;  /* 0x0000006059387225 */ /* 0x000fc800078e0038 */
[----:B------:R-:W-:Y:S01]  /*27f0*/  IMAD.X R21, R109, 0x1, R15, P1 ;  /* 0x000000016d157824 */ /* 0x000fe200008e060f */
[----:B------:R-:W-:Y:S01]  /*2800*/  ISETP.GT.AND P1, PT, R3, 0x8, P5 ;  /* 0x000000080300780c */ /* 0x000fe20002f24270 */
[----:B------:R-:W-:Y:S01]  /*2810*/  IMAD.IADD R11, R111, 0x1, R57 ;  /* 0x000000016f0b7824 */ /* 0x000fe200078e0239 */
[----:B------:R-:W-:-:S04]  /*2820*/  LEA R10, P2, R56, R94, 0x2 ;  /* 0x0000005e380a7211 */ /* 0x000fc800078410ff */
[----:B------:R-:W-:Y:S01]  /*2830*/  LEA.HI.X R11, R56, R95, R11, 0x2, P2 ;  /* 0x0000005f380b7211 */ /* 0x000fe200010f140b */
[----:B---3--:R-:W-:-:S04]  /*2840*/  FMUL R5, R97, R90 ;  /* 0x0000005a61057220 */ /* 0x008fc80000400000 */
[----:B------:R-:W-:Y:S01]  /*2850*/  FFMA R57, R58, R88, R5 ;  /* 0x000000583a397223 */ /* 0x000fe20000000005 */
[----:B------:R-:W-:-:S04]  /*2860*/  IMAD.SHL.U32 R5, R112, 0x200, RZ ;  /* 0x0000020070057824 */ /* 0x000fc800078e00ff */
[----:B------:R2:W-:Y:S01]  /*2870*/  @P0 STG.E desc[UR36][R20.64], R57 ;  /* 0x0000003914000986 */ /* 0x0005e2000c101924 */
[----:B------:R-:W-:Y:S02]  /*2880*/  IADD3 R6, P0, P2, R5, R14, R91 ;  /* 0x0000000e05067210 */ /* 0x000fe40007a1e05b */
[----:B------:R-:W-:Y:S01]  /*2890*/  SHF.L.U64.HI R91, R112, 0x9, R113 ;  /* 0x00000009705b7819 */ /* 0x000fe20000010271 */
[----:B------:R-:W-:Y:S10]  /*28a0*/  @!P1 BRA `(.L_x_39) ;  /* 0x0000000000049947 */ /* 0x000ff40003800000 */
[----:B------:R0:W5:Y:S02]  /*28b0*/  LDG.E.LTC128B R97, desc[UR36][R10.64+0x4] ;  /* 0x000004240a617981 */ /* 0x000164000c1e1920 */
.L_x_39:
[----:B------:R-:W-:Y:S05]  /*28c0*/  BSYNC B1 ;  /* 0x0000000000017941 */ /* 0x000fea0003800000 */
.L_x_38:
[----:B-----5:R-:W-:Y:S01]  /*28d0*/  FMUL R56, R97, R90 ;  /* 0x0000005a61387220 */ /* 0x020fe20000400000 */
[----:B------:R-:W-:Y:S01]  /*28e0*/  IADD3.X R7, R91, R15, R109, P0, P2 ;  /* 0x0000000f5b077210 */ /* 0x000fe200007e446d */
[----:B------:R-:W-:Y:S01]  /*28f0*/  BSSY B1, `(.L_x_40) ;  /* 0x0000008000017945 */ /* 0x000fe20003800000 */
[----:B------:R-:W-:Y:S01]  /*2900*/  ISETP.GT.AND P0, PT, R3, RZ, P4 ;  /* 0x000000ff0300720c */ /* 0x000fe20002704270 */
[----:B------:R-:W-:Y:S01]  /*2910*/  FFMA R59, R59, R88, R56 ;  /* 0x000000583b3b7223 */ /* 0x000fe20000000038 */
[----:B------:R-:W-:-:S04]  /*2920*/  ISETP.GT.AND P3, PT, R4, 0x9, PT ;  /* 0x000000090400780c */ /* 0x000fc80003f64270 */
[----:B------:R3:W-:Y:S01]  /*2930*/  @P1 STG.E desc[UR36][R20.64+0x4], R59 ;  /* 0x0000043b14001986 */ /* 0x0007e2000c101924 */
[----:B------:R-:W-:-:S06]  /*2940*/  P2R R109, PR, RZ, 0x8 ;  /* 0x00000008ff6d7803 */ /* 0x000fcc0000000000 */
[----:B------:R-:W-:Y:S05]  /*2950*/  @!P0 BRA `(.L_x_41) ;  /* 0x0000000000048947 */ /* 0x000fea0003800000 */
[----:B------:R4:W5:Y:S02]  /*2960*/  LDG.E.LTC128B R97, desc[UR36][R8.64+0x20] ;  /* 0x0000202408617981 */ /* 0x000964000c1e1920 */
.L_x_41:
[----:B------:R-:W-:Y:S05]  /*2970*/  BSYNC B1 ;  /* 0x0000000000017941 */ /* 0x000fea0003800000 */
.L_x_40:
[----:B--2--5:R-:W-:Y:S01]  /*2980*/  FMUL R57, R97, R90 ;  /* 0x0000005a61397220 */ /* 0x024fe20000400000 */
[----:B------:R-:W-:Y:S01]  /*2990*/  ISETP.GT.AND P1, PT, R3, RZ, P3 ;  /* 0x000000ff0300720c */ /* 0x000fe20001f24270 */
[----:B------:R-:W-:Y:S02]  /*29a0*/  BSSY B1, `(.L_x_42) ;  /* 0x0000005000017945 */ /* 0x000fe40003800000 */
[----:B------:R-:W-:-:S05]  /*29b0*/  FFMA R57, R60, R88, R57 ;  /* 0x000000583c397223 */ /* 0x000fca0000000039 */
[----:B------:R2:W-:Y:S05]  /*29c0*/  @P0 STG.E desc[UR36][R14.64+0x20], R57 ;  /* 0x000020390e000986 */ /* 0x0005ea000c101924 */
[----:B------:R-:W-:Y:S05]  /*29d0*/  @!P1 BRA `(.L_x_43) ;  /* 0x0000000000049947 */ /* 0x000fea0003800000 */
[----:B------:R0:W5:Y:S02]  /*29e0*/  LDG.E.LTC128B R97, desc[UR36][R8.64+0x24] ;  /* 0x0000242408617981 */ /* 0x000164000c1e1920 */
.L_x_43:
[----:B------:R-:W-:Y:S05]  /*29f0*/  BSYNC B1 ;  /* 0x0000000000017941 */ /* 0x000fea0003800000 */
.L_x_42:
[----:B-----5:R-:W-:Y:S01]  /*2a00*/  FMUL R56, R97, R90 ;  /* 0x0000005a61387220 */ /* 0x020fe20000400000 */
[----:B------:R-:W-:Y:S01]  /*2a10*/  ISETP.GT.AND P0, PT, R3, 0x8, P4 ;  /* 0x000000080300780c */ /* 0x000fe20002704270 */
[----:B------:R-:W-:Y:S02]  /*2a20*/  BSSY B1, `(.L_x_44) ;  /* 0x0000005000017945 */ /* 0x000fe40003800000 */
[----:B------:R-:W-:-:S05]  /*2a30*/  FFMA R61, R61, R88, R56 ;  /* 0x000000583d3d7223 */ /* 0x000fca0000000038 */
[----:B------:R0:W-:Y:S05]  /*2a40*/  @P1 STG.E desc[UR36][R14.64+0x24], R61 ;  /* 0x0000243d0e001986 */ /* 0x0001ea000c101924 */
[----:B------:R-:W-:Y:S05]  /*2a50*/  @!P0 BRA `(.L_x_45) ;  /* 0x0000000000048947 */ /* 0x000fea0003800000 */
[----:B------:R0:W5:Y:S02]  /*2a60*/  LDG.E.LTC128B R97, desc[UR36][R10.64+0x20] ;  /* 0x000020240a617981 */ /* 0x000164000c1e1920 */
.L_x_45:
[----:B------:R-:W-:Y:S05]  /*2a70*/  BSYNC B1 ;  /* 0x0000000000017941 */ /* 0x000fea0003800000 */
.L_x_44:
[----:B--2--5:R-:W-:Y:S01]  /*2a80*/  FMUL R57, R97, R90 ;  /* 0x0000005a61397220 */ /* 0x024fe20000400000 */
[----:B------:R-:W-:Y:S01]  /*2a90*/  ISETP.GT.AND P1, PT, R3, 0x8, P3 ;  /* 0x000000080300780c */ /* 0x000fe20001f24270 */
[----:B------:R-:W-:Y:S02]  /*2aa0*/  BSSY B1, `(.L_x_46) ;  /* 0x0000005000017945 */ /* 0x000fe40003800000 */
[----:B------:R-:W-:-:S05]  /*2ab0*/  FFMA R57, R62, R88, R57 ;  /* 0x000000583e397223 */ /* 0x000fca0000000039 */
[----:B------:R2:W-:Y:S05]  /*2ac0*/  @P0 STG.E desc[UR36][R20.64+0x20], R57 ;  /* 0x0000203914000986 */ /* 0x0005ea000c101924 */
[----:B------:R-:W-:Y:S05]  /*2ad0*/  @!P1 BRA `(.L_x_47) ;  /* 0x0000000000049947 */ /* 0x000fea0003800000 */
[----:B------:R0:W5:Y:S02]  /*2ae0*/  LDG.E.LTC128B R97, desc[UR36][R10.64+0x24] ;  /* 0x000024240a617981 */ /* 0x000164000c1e1920 */
.L_x_47:
[----:B------:R-:W-:Y:S05]  /*2af0*/  BSYNC B1 ;  /* 0x0000000000017941 */ /* 0x000fea0003800000 */
.L_x_46:
[----:B-----5:R-:W-:Y:S01]  /*2b00*/  FMUL R12, R97, R90 ;  /* 0x0000005a610c7220 */ /* 0x020fe20000400000 */
[----:B------:R-:W-:Y:S01]  /*2b10*/  IADD3 R115, P0, R115, 0x80, RZ ;  /* 0x0000008073737810 */ /* 0x000fe20007f1e0ff */
[----:B------:R-:W-:Y:S01]  /*2b20*/  BSSY B1, `(.L_x_48) ;  /* 0x000000d000017945 */ /* 0x000fe20003800000 */
[----:B------:R-:W-:Y:S01]  /*2b30*/  ISETP.GT.AND P2, PT, R4, 0x10, PT ;  /* 0x000000100400780c */ /* 0x000fe20003f44270 */
[----:B---3--:R-:W-:Y:S01]  /*2b40*/  FFMA R59, R63, R88, R12 ;  /* 0x000000583f3b7223 */ /* 0x008fe2000000000c */
[----:B------:R-:W-:Y:S01]  /*2b50*/  MOV R63, R97 ;  /* 0x00000061003f7202 */ /* 0x000fe20000000f00 */
[----:B------:R-:W-:Y:S01]  /*2b60*/  IMAD.X R13, RZ, RZ, R13, P0 ;  /* 0x000000ffff0d7224 */ /* 0x000fe200000e060d */
[----:B------:R-:W-:Y:S01]  /*2b70*/  ISETP.GT.AND P0, PT, R3, RZ, P2 ;  /* 0x000000ff0300720c */ /* 0x000fe20001704270 */
[----:B--2---:R-:W-:Y:S01]  /*2b80*/  IMAD.WIDE.U32 R56, R115, R102, R92 ;  /* 0x0000006673387225 */ /* 0x004fe200078e005c */
[----:B------:R2:W-:Y:S01]  /*2b90*/  @P1 STG.E desc[UR36][R20.64+0x24], R59 ;  /* 0x0000243b14001986 */ /* 0x0005e2000c101924 */
[----:B------:R-:W-:-:S02]  /*2ba0*/  P2R R110, PR, RZ, 0x4 ;  /* 0x00000004ff6e7803 */ /* 0x000fc40000000000 */
[----:B------:R-:W-:-:S04]  /*2bb0*/  IMAD R12, R13, R102, RZ ;  /* 0x000000660d0c7224 */ /* 0x000fc800078e02ff */
[----:B0-----:R-:W-:-:S04]  /*2bc0*/  IMAD R61, R115, R103, R12 ;  /* 0x00000067733d7224 */ /* 0x001fc800078e020c */
[----:B------:R-:W-:Y:S05]  /*2bd0*/  @!P0 BRA `(.L_x_49) ;  /* 0x0000000000048947 */ /* 0x000fea0003800000 */
[----:B------:R0:W5:Y:S02]  /*2be0*/  LDG.E.LTC128B R63, desc[UR36][R8.64+0x40] ;  /* 0x00004024083f7981 */ /* 0x000164000c1e1920 */
.L_x_49:
[----:B------:R-:W-:Y:S05]  /*2bf0*/  BSYNC B1 ;  /* 0x0000000000017941 */ /* 0x000fea0003800000 */
.L_x_48:
[----:B-----5:R-:W-:Y:S01]  /*2c00*/  FMUL R13, R63, R90 ;  /* 0x0000005a3f0d7220 */ /* 0x020fe20000400000 */
[----:B------:R-:W-:Y:S01]  /*2c10*/  IMAD.IADD R57, R61, 0x1, R57 ;  /* 0x000000013d397824 */ /* 0x000fe200078e0239 */
[----:B------:R-:W-:Y:S01]  /*2c20*/  ISETP.GT.AND P1, PT, R4, 0x11, PT ;  /* 0x000000110400780c */ /* 0x000fe20003f24270 */
[----:B------:R-:W-:Y:S01]  /*2c30*/  BSSY B1, `(.L_x_50) ;  /* 0x000001b000017945 */ /* 0x000fe20003800000 */
[----:B------:R-:W-:Y:S01]  /*2c40*/  FFMA R97, R64, R88, R13 ;  /* 0x0000005840617223 */ /* 0x000fe2000000000d */
[----:B------:R-:W-:-:S04]  /*2c50*/  IMAD.WIDE.U32 R12, R115, R102, R98 ;  /* 0x00000066730c7225 */ /* 0x000fc800078e0062 */
[----:B------:R3:W-:Y:S01]  /*2c60*/  @P0 STG.E desc[UR36][R14.64+0x40], R97 ;  /* 0x000040610e000986 */ /* 0x0007e2000c101924 */
[----:B------:R-:W-:Y:S01]  /*2c70*/  IMAD.IADD R13, R13, 0x1, R61 ;  /* 0x000000010d0d7824 */ /* 0x000fe200078e023d */
[----:B------:R-:W-:Y:S01]  /*2c80*/  LEA R58, P0, R12, R94, 0x2 ;  /* 0x0000005e0c3a7211 */ /* 0x000fe200078010ff */
[----:B------:R-:W-:-:S03]  /*2c90*/  IMAD.WIDE.U32 R56, R89, R96, R56 ;  /* 0x0000006059387225 */ /* 0x000fc600078e0038 */
[----:B--2---:R-:W-:Y:S01]  /*2ca0*/  LEA.HI.X R59, R12, R95, R13, 0x2, P0 ;  /* 0x0000005f0c3b7211 */ /* 0x004fe200000f140d */
[----:B------:R-:W-:Y:S01]  /*2cb0*/  IMAD.IADD R13, R111, 0x1, R57 ;  /* 0x000000016f0d7824 */ /* 0x000fe200078e0239 */
[----:B------:R-:W-:Y:S01]  /*2cc0*/  LEA R12, P0, R56, R94, 0x2 ;  /* 0x0000005e380c7211 */ /* 0x000fe200078010ff */
[----:B------:R-:W-:-:S03]  /*2cd0*/  IMAD.WIDE.U32 R102, R115, R102, R104 ;  /* 0x0000006673667225 */ /* 0x000fc600078e0068 */
[----:B------:R-:W-:Y:S01]  /*2ce0*/  LEA.HI.X R13, R56, R95, R13, 0x2, P0 ;  /* 0x0000005f380d7211 */ /* 0x000fe200000f140d */
[----:B------:R-:W-:Y:S01]  /*2cf0*/  IMAD.IADD R61, R61, 0x1, R103 ;  /* 0x000000013d3d7824 */ /* 0x000fe200078e0267 */
[----:B------:R-:W-:-:S05]  /*2d00*/  IADD3 R100, P0, R100, R102, RZ ;  /* 0x0000006664647210 */ /* 0x000fca0007f1e0ff */
[----:B------:R-:W-:Y:S01]  /*2d10*/  IMAD.X R98, R61, 0x1, R99, P0 ;  /* 0x000000013d627824 */ /* 0x000fe200000e0663 */
[----:B------:R-:W-:Y:S02]  /*2d20*/  IADD3 R56, P0, R92, R102, RZ ;  /* 0x000000665c387210 */ /* 0x000fe40007f1e0ff */
[----:B------:R-:W-:-:S03]  /*2d30*/  P2R R92, PR, RZ, 0x2 ;  /* 0x00000002ff5c7803 */ /* 0x000fc60000000000 */
[----:B------:R-:W-:Y:S01]  /*2d40*/  IMAD.X R57, R93, 0x1, R61, P0 ;  /* 0x000000015d397824 */ /* 0x000fe200000e063d */
[----:B------:R-:W-:Y:S01]  /*2d50*/  LEA R60, P0, R100, R94, 0x2 ;  /* 0x0000005e643c7211 */ /* 0x000fe200078010ff */
[----:B---3--:R-:W-:-:S03]  /*2d60*/  IMAD.WIDE.U32 R96, R89, R96, R56 ;  /* 0x0000006059607225 */ /* 0x008fc600078e0038 */
[----:B------:R-:W-:Y:S01]  /*2d70*/  LEA.HI.X R61, R100, R95, R98, 0x2, P0 ;  /* 0x0000005f643d7211 */ /* 0x000fe200000f1462 */
[----:B------:R-:W-:Y:S01]  /*2d80*/  IMAD.IADD R57, R111, 0x1, R97 ;  /* 0x000000016f397824 */ /* 0x000fe200078e0261 */
[----:B------:R-:W-:-:S04]  /*2d90*/  LEA R56, P0, R96, R94, 0x2 ;  /* 0x0000005e60387211 */ /* 0x000fc800078010ff */
[----:B------:R-:W-:Y:S02]  /*2da0*/  LEA.HI.X R57, R96, R95, R57, 0x2, P0 ;  /* 0x0000005f60397211 */ /* 0x000fe400000f1439 */
[----:B------:R-:W-:-:S13]  /*2db0*/  ISETP.GT.AND P0, PT, R3, RZ, P1 ;  /* 0x000000ff0300720c */ /* 0x000fda0000f04270 */
[----:B------:R-:W-:Y:S05]  /*2dc0*/  @!P0 BRA `(.L_x_51) ;  /* 0x0000000000048947 */ /* 0x000fea0003800000 */
[----:B------:R2:W5:Y:S02]  /*2dd0*/  LDG.E.LTC128B R63, desc[UR36][R8.64+0x44] ;  /* 0x00004424083f7981 */ /* 0x000564000c1e1920 */
.L_x_51:
[----:B------:R-:W-:Y:S05]  /*2de0*/  BSYNC B1 ;  /* 0x0000000000017941 */ /* 0x000fea0003800000 */
.L_x_50:
[----:B-----5:R-:W-:Y:S01]  /*2df0*/  FMUL R62, R63, R90 ;  /* 0x0000005a3f3e7220 */ /* 0x020fe20000400000 */
[----:B------:R-:W-:Y:S03]  /*2e00*/  BSSY B1, `(.L_x_52) ;  /* 0x0000006000017945 */ /* 0x000fe60003800000 */
[----:B------:R-:W-:-:S05]  /*2e10*/  FFMA R65, R65, R88, R62 ;  /* 0x0000005841417223 */ /* 0x000fca000000003e */
[----:B------:R3:W-:Y:S01]  /*2e20*/  @P0 STG.E desc[UR36][R14.64+0x44], R65 ;  /* 0x000044410e000986 */ /* 0x0007e2000c101924 */
[----:B------:R-:W-:-:S13]  /*2e30*/  ISETP.GT.AND P0, PT, R3, 0x8, P2 ;  /* 0x000000080300780c */ /* 0x000fda0001704270 */
[----:B---3--:R-:W-:Y:S05]  /*2e40*/  @!P0 BRA `(.L_x_53) ;  /* 0x0000000000048947 */ /* 0x008fea0003800000 */
[----:B------:R3:W5:Y:S02]  /*2e50*/  LDG.E.LTC128B R63, desc[UR36][R10.64+0x40] ;  /* 0x000040240a3f7981 */ /* 0x000764000c1e1920 */
.L_x_53:
[----:B------:R-:W-:Y:S05]  /*2e60*/  BSYNC B1 ;  /* 0x0000000000017941 */ /* 0x000fea0003800000 */
.L_x_52:
[----:B-----5:R-:W-:Y:S01]  /*2e70*/  FMUL R65, R63, R90 ;  /* 0x0000005a3f417220 */ /* 0x020fe20000400000 */
[----:B------:R-:W-:Y:S03]  /*2e80*/  BSSY B1, `(.L_x_54) ;  /* 0x0000006000017945 */ /* 0x000fe60003800000 */
[----:B------:R-:W-:-:S05]  /*2e90*/  FFMA R65, R66, R88, R65 ;  /* 0x0000005842417223 */ /* 0x000fca0000000041 */
[----:B------:R0:W-:Y:S01]  /*2ea0*/  @P0 STG.E desc[UR36][R20.64+0x40], R65 ;  /* 0x0000404114000986 */ /* 0x0001e2000c101924 */
[----:B------:R-:W-:-:S13]  /*2eb0*/  ISETP.GT.AND P0, PT, R3, 0x8, P1 ;  /* 0x000000080300780c */ /* 0x000fda0000f04270 */
[----:B0-----:R-:W-:Y:S05]  /*2ec0*/  @!P0 BRA `(.L_x_55) ;  /* 0x0000000000048947 */ /* 0x001fea0003800000 */
[----:B------:R0:W5:Y:S02]  /*2ed0*/  LDG.E.LTC128B R63, desc[UR36][R10.64+0x44] ;  /* 0x000044240a3f7981 */ /* 0x000164000c1e1920 */
.L_x_55:
[----:B------:R-:W-:Y:S05]  /*2ee0*/  BSYNC B1 ;  /* 0x0000000000017941 */ /* 0x000fea0003800000 */
.L_x_54:
[----:B-----5:R-:W-:Y:S01]  /*2ef0*/  FMUL R62, R63, R90 ;  /* 0x0000005a3f3e7220 */ /* 0x020fe20000400000 */
[----:B------:R-:W-:Y:S01]  /*2f00*/  ISETP.GT.AND P2, PT, R4, 0x18, PT ;  /* 0x000000180400780c */ /* 0x000fe20003f44270 */
[----:B------:R-:W-:Y:S02]  /*2f10*/  BSSY B1, `(.L_x_56) ;  /* 0x0000007000017945 */ /* 0x000fe40003800000 */
[----:B------:R-:W-:Y:S01]  /*2f20*/  FFMA R67, R67, R88, R62 ;  /* 0x0000005843437223 */ /* 0x000fe2000000003e */
[----:B------:R-:W-:-:S04]  /*2f30*/  P2R R89, PR, RZ, 0x4 ;  /* 0x00000004ff597803 */ /* 0x000fc80000000000 */
[----:B------:R0:W-:Y:S01]  /*2f40*/  @P0 STG.E desc[UR36][R20.64+0x44], R67 ;  /* 0x0000444314000986 */ /* 0x0001e2000c101924 */
[----:B------:R-:W-:-:S13]  /*2f50*/  ISETP.GT.AND P0, PT, R3, RZ, P2 ;  /* 0x000000ff0300720c */ /* 0x000fda0001704270 */
[----:B0-----:R-:W-:Y:S05]  /*2f60*/  @!P0 BRA `(.L_x_57) ;  /* 0x0000000000048947 */ /* 0x001fea0003800000 */
[----:B------:R0:W5:Y:S02]  /*2f70*/  LDG.E.LTC128B R63, desc[UR36][R8.64+0x60] ;  /* 0x00006024083f7981 */ /* 0x000164000c1e1920 */
.L_x_57:
[----:B------:R-:W-:Y:S05]  /*2f80*/  BSYNC B1 ;  /* 0x0000000000017941 */ /* 0x000fea0003800000 */
.L_x_56:
        /* <DEDUP_REMOVED lines=9> */
.L_x_59:
[----:B------:R-:W-:Y:S05]  /*3020*/  BSYNC B1 ;  /* 0x0000000000017941 */ /* 0x000fea0003800000 */
.L_x_58:
[----:B-----5:R-:W-:Y:S01]  /*3030*/  FMUL R62, R63, R90 ;  /* 0x0000005a3f3e7220 */ /* 0x020fe20000400000 */
[----:B------:R-:W-:Y:S03]  /*3040*/  BSSY B1, `(.L_x_60) ;  /* 0x0000006000017945 */ /* 0x000fe60003800000 */
[----:B------:R-:W-:-:S05]  /*3050*/  FFMA R69, R69, R88, R62 ;  /* 0x0000005845457223 */ /* 0x000fca000000003e */
[----:B------:R0:W-:Y:S01]  /*3060*/  @P0 STG.E desc[UR36][R14.64+0x64], R69 ;  /* 0x000064450e000986 */ /* 0x0001e2000c101924 */
[----:B------:R-:W-:-:S13]  /*3070*/  ISETP.GT.AND P0, PT, R3, 0x8, P2 ;  /* 0x000000080300780c */ /* 0x000fda0001704270 */
[----:B0-----:R-:W-:Y:S05]  /*3080*/  @!P0 BRA `(.L_x_61) ;  /* 0x0000000000048947 */ /* 0x001fea0003800000 */
[----:B------:R0:W5:Y:S02]  /*3090*/  LDG.E.LTC128B R63, desc[UR36][R10.64+0x60] ;  /* 0x000060240a3f7981 */ /* 0x000164000c1e1920 */
.L_x_61:
[----:B------:R-:W-:Y:S05]  /*30a0*/  BSYNC B1 ;  /* 0x0000000000017941 */ /* 0x000fea0003800000 */
.L_x_60:
[----:B-----5:R-:W-:Y:S01]  /*30b0*/  FMUL R65, R63, R90 ;  /* 0x0000005a3f417220 */ /* 0x020fe20000400000 */
[----:B------:R-:W-:Y:S03]  /*30c0*/  BSSY B1, `(.L_x_62) ;  /* 0x0000006000017945 */ /* 0x000fe60003800000 */
[----:B------:R-:W-:-:S05]  /*30d0*/  FFMA R65, R70, R88, R65 ;  /* 0x0000005846417223 */ /* 0x000fca0000000041 */
[----:B------:R0:W-:Y:S01]  /*30e0*/  @P0 STG.E desc[UR36][R20.64+0x60], R65 ;  /* 0x0000604114000986 */ /* 0x0001e2000c101924 */
[----:B------:R-:W-:-:S13]  /*30f0*/  ISETP.GT.AND P0, PT, R3, 0x8, P1 ;  /* 0x000000080300780c */ /* 0x000fda0000f04270 */
[----:B0-----:R-:W-:Y:S05]  /*3100*/  @!P0 BRA `(.L_x_63) ;  /* 0x0000000000048947 */ /* 0x001fea0003800000 */
[----:B------:R0:W5:Y:S02]  /*3110*/  LDG.E.LTC128B R63, desc[UR36][R10.64+0x64] ;  /* 0x000064240a3f7981 */ /* 0x000164000c1e1920 */
.L_x_63:
[----:B------:R-:W-:Y:S05]  /*3120*/  BSYNC B1 ;  /* 0x0000000000017941 */ /* 0x000fea0003800000 */
.L_x_62:
        /* <DEDUP_REMOVED lines=9> */
.L_x_65:
[----:B------:R-:W-:Y:S05]  /*31c0*/  BSYNC B1 ;  /* 0x0000000000017941 */ /* 0x000fea0003800000 */
.L_x_64:
        /* <DEDUP_REMOVED lines=9> */
.L_x_67:
[----:B------:R-:W-:Y:S05]  /*3260*/  BSYNC B1 ;  /* 0x0000000000017941 */ /* 0x000fea0003800000 */
.L_x_66:
[----:B-----5:R-:W-:Y:S01]  /*3270*/  FMUL R62, R63, R90 ;  /* 0x0000005a3f3e7220 */ /* 0x020fe20000400000 */
[----:B------:R-:W-:Y:S03]  /*3280*/  BSSY B1, `(.L_x_68) ;  /* 0x0000006000017945 */ /* 0x000fe60003800000 */
[----:B------:R-:W-:-:S05]  /*3290*/  FFMA R73, R73, R88, R62 ;  /* 0x0000005849497223 */ /* 0x000fca000000003e */
[----:B------:R0:W-:Y:S01]  /*32a0*/  @P0 STG.E desc[UR36][R14.64+0x84], R73 ;  /* 0x000084490e000986 */ /* 0x0001e2000c101924 */
[----:B------:R-:W-:-:S13]  /*32b0*/  ISETP.GT.AND P0, PT, R3, 0x8, P2 ;  /* 0x000000080300780c */ /* 0x000fda0001704270 */
[----:B0-----:R-:W-:Y:S05]  /*32c0*/  @!P0 BRA `(.L_x_69) ;  /* 0x0000000000048947 */ /* 0x001fea0003800000 */
[----:B------:R0:W5:Y:S02]  /*32d0*/  LDG.E.LTC128B R63, desc[UR36][R10.64+0x80] ;  /* 0x000080240a3f7981 */ /* 0x000164000c1e1920 */
.L_x_69:
[----:B------:R-:W-:Y:S05]  /*32e0*/  BSYNC B1 ;  /* 0x0000000000017941 */ /* 0x000fea0003800000 */
.L_x_68:
[----:B-----5:R-:W-:Y:S01]  /*32f0*/  FMUL R65, R63, R90 ;  /* 0x0000005a3f417220 */ /* 0x020fe20000400000 */
[----:B------:R-:W-:Y:S03]  /*3300*/  BSSY B1, `(.L_x_70) ;  /* 0x0000006000017945 */ /* 0x000fe60003800000 */
[----:B------:R-:W-:-:S05]  /*3310*/  FFMA R65, R74, R88, R65 ;  /* 0x000000584a417223 */ /* 0x000fca0000000041 */
[----:B------:R0:W-:Y:S01]  /*3320*/  @P0 STG.E desc[UR36][R20.64+0x80], R65 ;  /* 0x0000804114000986 */ /* 0x0001e2000c101924 */
[----:B------:R-:W-:-:S13]  /*3330*/  ISETP.GT.AND P0, PT, R3, 0x8, P1 ;  /* 0x000000080300780c */ /* 0x000fda0000f04270 */
[----:B0-----:R-:W-:Y:S05]  /*3340*/  @!P0 BRA `(.L_x_71) ;  /* 0x0000000000048947 */ /* 0x001fea0003800000 */
[----:B------:R0:W5:Y:S02]  /*3350*/  LDG.E.LTC128B R63, desc[UR36][R10.64+0x84] ;  /* 0x000084240a3f7981 */ /* 0x000164000c1e1920 */
.L_x_71:
[----:B------:R-:W-:Y:S05]  /*3360*/  BSYNC B1 ;  /* 0x0000000000017941 */ /* 0x000fea0003800000 */
.L_x_70:
        /* <DEDUP_REMOVED lines=9> */
.L_x_73:
[----:B------:R-:W-:Y:S05]  /*3400*/  BSYNC B1 ;  /* 0x0000000000017941 */ /* 0x000fea0003800000 */
.L_x_72:
        /* <DEDUP_REMOVED lines=9> */
.L_x_75:
[----:B------:R-:W-:Y:S05]  /*34a0*/  BSYNC B1 ;  /* 0x0000000000017941 */ /* 0x000fea0003800000 */
.L_x_74:
[----:B-----5:R-:W-:Y:S01]  /*34b0*/  FMUL R62, R63, R90 ;  /* 0x0000005a3f3e7220 */ /* 0x020fe20000400000 */
[----:B------:R-:W-:Y:S03]  /*34c0*/  BSSY B1, `(.L_x_76) ;  /* 0x0000006000017945 */ /* 0x000fe60003800000 */
[----:B------:R-:W-:-:S05]  /*34d0*/  FFMA R77, R77, R88, R62 ;  /* 0x000000584d4d7223 */ /* 0x000fca000000003e */
[----:B------:R0:W-:Y:S01]  /*34e0*/  @P0 STG.E desc[UR36][R14.64+0xa4], R77 ;  /* 0x0000a44d0e000986 */ /* 0x0001e2000c101924 */
[----:B------:R-:W-:-:S13]  /*34f0*/  ISETP.GT.AND P0, PT, R3, 0x8, P1 ;  /* 0x000000080300780c */ /* 0x000fda0000f04270 */
[----:B0-----:R-:W-:Y:S05]  /*3500*/  @!P0 BRA `(.L_x_77) ;  /* 0x0000000000048947 */ /* 0x001fea0003800000 */
[----:B------:R0:W5:Y:S02]  /*3510*/  LDG.E.LTC128B R63, desc[UR36][R10.64+0xa0] ;  /* 0x0000a0240a3f7981 */ /* 0x000164000c1e1920 */
.L_x_77:
[----:B------:R-:W-:Y:S05]  /*3520*/  BSYNC B1 ;  /* 0x0000000000017941 */ /* 0x000fea0003800000 */
.L_x_76:
[----:B-----5:R-:W-:Y:S01]  /*3530*/  FMUL R65, R63, R90 ;  /* 0x0000005a3f417220 */ /* 0x020fe20000400000 */
[----:B------:R-:W-:Y:S03]  /*3540*/  BSSY B1, `(.L_x_78) ;  /* 0x0000006000017945 */ /* 0x000fe60003800000 */
[----:B------:R-:W-:-:S05]  /*3550*/  FFMA R65, R78, R88, R65 ;  /* 0x000000584e417223 */ /* 0x000fca0000000041 */
[----:B------:R0:W-:Y:S01]  /*3560*/  @P0 STG.E desc[UR36][R20.64+0xa0], R65 ;  /* 0x0000a04114000986 */ /* 0x0001e2000c101924 */
[----:B------:R-:W-:-:S13]  /*3570*/  ISETP.GT.AND P0, PT, R3, 0x8, P5 ;  /* 0x000000080300780c */ /* 0x000fda0002f04270 */
[----:B0-----:R-:W-:Y:S05]  /*3580*/  @!P0 BRA `(.L_x_79) ;  /* 0x0000000000048947 */ /* 0x001fea0003800000 */
[----:B------:R0:W5:Y:S02]  /*3590*/  LDG.E.LTC128B R63, desc[UR36][R10.64+0xa4] ;  /* 0x0000a4240a3f7981 */ /* 0x000164000c1e1920 */
.L_x_79:
[----:B------:R-:W-:Y:S05]  /*35a0*/  BSYNC B1 ;  /* 0x0000000000017941 */ /* 0x000fea0003800000 */
.L_x_78:
[----:B-----5:R-:W-:Y:S01]  /*35b0*/  FMUL R62, R63, R90 ;  /* 0x0000005a3f3e7220 */ /* 0x020fe20000400000 */
[----:B------:R-:W-:Y:S01]  /*35c0*/  ISETP.GT.AND P3, PT, R4, 0x30, PT ;  /* 0x000000300400780c */ /* 0x000fe20003f64270 */
[----:B------:R-:W-:Y:S02]  /*35d0*/  BSSY B1, `(.L_x_80) ;  /* 0x0000006000017945 */ /* 0x000fe40003800000 */
[----:B------:R-:W-:-:S05]  /*35e0*/  FFMA R79, R79, R88, R62 ;  /* 0x000000584f4f7223 */ /* 0x000fca000000003e */
[----:B------:R0:W-:Y:S01]  /*35f0*/  @P0 STG.E desc[UR36][R20.64+0xa4], R79 ;  /* 0x0000a44f14000986 */ /* 0x0001e2000c101924 */
[----:B------:R-:W-:-:S13]  /*3600*/  ISETP.GT.AND P0, PT, R3, RZ, P3 ;  /* 0x000000ff0300720c */ /* 0x000fda0001f04270 */
[----:B0-----:R-:W-:Y:S05]  /*3610*/  @!P0 BRA `(.L_x_81) ;  /* 0x0000000000048947 */ /* 0x001fea0003800000 */
[----:B------:R0:W5:Y:S02]  /*3620*/  LDG.E.LTC128B R63, desc[UR36][R8.64+0xc0] ;  /* 0x0000c024083f7981 */ /* 0x000164000c1e1920 */
.L_x_81:
[----:B------:R-:W-:Y:S05]  /*3630*/  BSYNC B1 ;  /* 0x0000000000017941 */ /* 0x000fea0003800000 */
.L_x_80:
        /* <DEDUP_REMOVED lines=8> */
.L_x_83:
[----:B------:R-:W-:Y:S05]  /*36c0*/  BSYNC B1 ;  /* 0x0000000000017941 */ /* 0x000fea0003800000 */
.L_x_82:
[----:B-----5:R-:W-:Y:S01]  /*36d0*/  FMUL R62, R63, R90 ;  /* 0x0000005a3f3e7220 */ /* 0x020fe20000400000 */
[----:B------:R-:W-:Y:S03]  /*36e0*/  BSSY B1, `(.L_x_84) ;  /* 0x0000006000017945 */ /* 0x000fe60003800000 */
[----:B------:R-:W-:-:S05]  /*36f0*/  FFMA R81, R81, R88, R62 ;  /* 0x0000005851517223 */ /* 0x000fca000000003e */
[----:B------:R0:W-:Y:S01]  /*3700*/  @P0 STG.E desc[UR36][R14.64+0xc4], R81 ;  /* 0x0000c4510e000986 */ /* 0x0001e2000c101924 */
[----:B------:R-:W-:-:S13]  /*3710*/  ISETP.GT.AND P0, PT, R3, 0x8, P3 ;  /* 0x000000080300780c */ /* 0x000fda0001f04270 */
[----:B0-----:R-:W-:Y:S05]  /*3720*/  @!P0 BRA `(.L_x_85) ;  /* 0x0000000000048947 */ /* 0x001fea0003800000 */
[----:B------:R0:W5:Y:S02]  /*3730*/  LDG.E.LTC128B R63, desc[UR36][R10.64+0xc0] ;  /* 0x0000c0240a3f7981 */ /* 0x000164000c1e1920 */
.L_x_85:
[----:B------:R-:W-:Y:S05]  /*3740*/  BSYNC B1 ;  /* 0x0000000000017941 */ /* 0x000fea0003800000 */
.L_x_84:
[----:B-----5:R-:W-:Y:S01]  /*3750*/  FMUL R65, R63, R90 ;  /* 0x0000005a3f417220 */ /* 0x020fe20000400000 */
[----:B------:R-:W-:Y:S03]  /*3760*/  BSSY B1, `(.L_x_86) ;  /* 0x0000006000017945 */ /* 0x000fe60003800000 */
[----:B------:R-:W-:-:S05]  /*3770*/  FFMA R65, R82, R88, R65 ;  /* 0x0000005852417223 */ /* 0x000fca0000000041 */
[----:B------:R0:W-:Y:S01]  /*3780*/  @P0 STG.E desc[UR36][R20.64+0xc0], R65 ;  /* 0x0000c04114000986 */ /* 0x0001e2000c101924 */
[----:B------:R-:W-:-:S13]  /*3790*/  ISETP.GT.AND P0, PT, R3, 0x8, P2 ;  /* 0x000000080300780c */ /* 0x000fda0001704270 */
[----:B0-----:R-:W-:Y:S05]  /*37a0*/  @!P0 BRA `(.L_x_87) ;  /* 0x0000000000048947 */ /* 0x001fea0003800000 */
[----:B------:R0:W5:Y:S02]  /*37b0*/  LDG.E.LTC128B R63, desc[UR36][R10.64+0xc4] ;  /* 0x0000c4240a3f7981 */ /* 0x000164000c1e1920 */
.L_x_87:
[----:B------:R-:W-:Y:S05]  /*37c0*/  BSYNC B1 ;  /* 0x0000000000017941 */ /* 0x000fea0003800000 */
.L_x_86:
[----:B-----5:R-:W-:Y:S01]  /*37d0*/  FMUL R62, R63, R90 ;  /* 0x0000005a3f3e7220 */ /* 0x020fe20000400000 */
[----:B------:R-:W-:Y:S01]  /*37e0*/  ISETP.GT.AND P1, PT, R4, 0x38, PT ;  /* 0x000000380400780c */ /* 0x000fe20003f24270 */
[----:B------:R-:W-:Y:S01]  /*37f0*/  BSSY B1, `(.L_x_88) ;  /* 0x0000007000017945 */ /* 0x000fe20003800000 */
[----:B------:R-:W-:Y:S02]  /*3800*/  IMAD.MOV.U32 R69, RZ, RZ, R63 ;  /* 0x000000ffff457224 */ /* 0x000fe400078e003f */
[----:B------:R-:W-:-:S05]  /*3810*/  FFMA R83, R83, R88, R62 ;  /* 0x0000005853537223 */ /* 0x000fca000000003e */
[----:B------:R0:W-:Y:S01]  /*3820*/  @P0 STG.E desc[UR36][R20.64+0xc4], R83 ;  /* 0x0000c45314000986 */ /* 0x0001e2000c101924 */
[----:B------:R-:W-:-:S13]  /*3830*/  ISETP.GT.AND P0, PT, R3, RZ, P1 ;  /* 0x000000ff0300720c */ /* 0x000fda0000f04270 */
[----:B0-----:R-:W-:Y:S05]  /*3840*/  @!P0 BRA `(.L_x_89) ;  /* 0x0000000000048947 */ /* 0x001fea0003800000 */
[----:B------:R0:W5:Y:S02]  /*3850*/  LDG.E.LTC128B R69, desc[UR36][R8.64+0xe0] ;  /* 0x0000e02408457981 */ /* 0x000164000c1e1920 */
.L_x_89:
[----:B------:R-:W-:Y:S05]  /*3860*/  BSYNC B1 ;  /* 0x0000000000017941 */ /* 0x000fea0003800000 */
.L_x_88:
[----:B-----5:R-:W-:Y:S01]  /*3870*/  FMUL R63, R69, R90 ;  /* 0x0000005a453f7220 */ /* 0x020fe20000400000 */
[----:B------:R-:W-:Y:S03]  /*3880*/  BSSY B1, `(.L_x_90) ;  /* 0x000000d000017945 */ /* 0x000fe60003800000 */
[----:B------:R-:W-:-:S05]  /*3890*/  FFMA R71, R84, R88, R63 ;  /* 0x0000005854477223 */ /* 0x000fca000000003f */
[----:B------:R0:W-:Y:S01]  /*38a0*/  @P0 STG.E desc[UR36][R14.64+0xe0], R71 ;  /* 0x0000e0470e000986 */ /* 0x0001e2000c101924 */
[----:B------:R-:W-:-:S05]  /*38b0*/  IADD3 R64, P0, R5, R20, RZ ;  /* 0x0000001405407210 */ /* 0x000fca0007f1e0ff */
[----:B------:R-:W-:Y:S01]  /*38c0*/  IMAD.X R65, R91, 0x1, R21, P0 ;  /* 0x000000015b417824 */ /* 0x000fe200000e0615 */
[----:B------:R-:W-:-:S05]  /*38d0*/  IADD3 R66, P0, R5, R20, RZ ;  /* 0x0000001405427210 */ /* 0x000fca0007f1e0ff */
[----:B------:R-:W-:Y:S01]  /*38e0*/  IMAD.X R67, R91, 0x1, R21, P0 ;  /* 0x000000015b437824 */ /* 0x000fe200000e0615 */
[----:B------:R-:W-:-:S05]  /*38f0*/  IADD3 R62, P0, R5, R14, RZ ;  /* 0x0000000e053e7210 */ /* 0x000fca0007f1e0ff */
[----:B------:R-:W-:Y:S01]  /*3900*/  IMAD.X R63, R91, 0x1, R15, P0 ;  /* 0x000000015b3f7824 */ /* 0x000fe200000e060f */
[----:B------:R-:W-:-:S04]  /*3910*/  ISETP.GT.AND P0, PT, R4, 0x39, PT ;  /* 0x000000390400780c */ /* 0x000fc80003f04270 */
[----:B------:R-:W-:-:S13]  /*3920*/  ISETP.GT.AND P4, PT, R3, RZ, P0 ;  /* 0x000000ff0300720c */ /* 0x000fda0000784270 */
[----:B0-----:R-:W-:Y:S05]  /*3930*/  @!P4 BRA `(.L_x_91) ;  /* 0x000000000004c947 */ /* 0x001fea0003800000 */
[----:B------:R0:W5:Y:S02]  /*3940*/  LDG.E.LTC128B R69, desc[UR36][R8.64+0xe4] ;  /* 0x0000e42408457981 */ /* 0x000164000c1e1920 */
.L_x_91:
[----:B------:R-:W-:Y:S05]  /*3950*/  BSYNC B1 ;  /* 0x0000000000017941 */ /* 0x000fea0003800000 */
.L_x_90:
[----:B-----5:R-:W-:Y:S01]  /*3960*/  FMUL R4, R69, R90 ;  /* 0x0000005a45047220 */ /* 0x020fe20000400000 */
[----:B------:R-:W-:Y:S03]  /*3970*/  BSSY B1, `(.L_x_92) ;  /* 0x0000006000017945 */ /* 0x000fe60003800000 */
[----:B------:R-:W-:-:S05]  /*3980*/  FFMA R85, R85, R88, R4 ;  /* 0x0000005855557223 */ /* 0x000fca0000000004 */
[----:B------:R0:W-:Y:S01]  /*3990*/  @P4 STG.E desc[UR36][R14.64+0xe4], R85 ;  /* 0x0000e4550e004986 */ /* 0x0001e2000c101924 */
[----:B------:R-:W-:-:S13]  /*39a0*/  ISETP.GT.AND P4, PT, R3, 0x8, P1 ;  /* 0x000000080300780c */ /* 0x000fda0000f84270 */
[----:B0-----:R-:W-:Y:S05]  /*39b0*/  @!P4 BRA `(.L_x_93) ;  /* 0x000000000004c947 */ /* 0x001fea0003800000 */
[----:B------:R0:W5:Y:S02]  /*39c0*/  LDG.E.LTC128B R69, desc[UR36][R10.64+0xe0] ;  /* 0x0000e0240a457981 */ /* 0x000164000c1e1920 */
.L_x_93:
[----:B------:R-:W-:Y:S05]  /*39d0*/  BSYNC B1 ;  /* 0x0000000000017941 */ /* 0x000fea0003800000 */
.L_x_92:
[----:B-----5:R-:W-:Y:S01]  /*39e0*/  FMUL R5, R69, R90 ;  /* 0x0000005a45057220 */ /* 0x020fe20000400000 */
[----:B------:R-:W-:Y:S03]  /*39f0*/  BSSY B1, `(.L_x_94) ;  /* 0x0000006000017945 */ /* 0x000fe60003800000 */
[----:B------:R-:W-:-:S05]  /*3a00*/  FFMA R5, R86, R88, R5 ;  /* 0x0000005856057223 */ /* 0x000fca0000000005 */
[----:B------:R0:W-:Y:S01]  /*3a10*/  @P4 STG.E desc[UR36][R20.64+0xe0], R5 ;  /* 0x0000e00514004986 */ /* 0x0001e2000c101924 */
[----:B------:R-:W-:-:S13]  /*3a20*/  ISETP.GT.AND P4, PT, R3, 0x8, P0 ;  /* 0x000000080300780c */ /* 0x000fda0000784270 */
[----:B0-----:R-:W-:Y:S05]  /*3a30*/  @!P4 BRA `(.L_x_95) ;  /* 0x000000000004c947 */ /* 0x001fea0003800000 */
[----:B------:R0:W5:Y:S02]  /*3a40*/  LDG.E.LTC128B R69, desc[UR36][R10.64+0xe4] ;  /* 0x0000e4240a457981 */ /* 0x000164000c1e1920 */
.L_x_95:
[----:B------:R-:W-:Y:S05]  /*3a50*/  BSYNC B1 ;  /* 0x0000000000017941 */ /* 0x000fea0003800000 */
.L_x_94:
[----:B-----5:R-:W-:-:S04]  /*3a60*/  FMUL R4, R69, R90 ;  /* 0x0000005a45047220 */ /* 0x020fc80000400000 */
[----:B------:R-:W-:-:S05]  /*3a70*/  FFMA R87, R87, R88, R4 ;  /* 0x0000005857577223 */ /* 0x000fca0000000004 */
[----:B------:R0:W-:Y:S01]  /*3a80*/  @P4 STG.E desc[UR36][R20.64+0xe4], R87 ;  /* 0x0000e45714004986 */ /* 0x0001e2000c101924 */
[----:B------:R-:W-:-:S13]  /*3a90*/  ISETP.GT.AND P4, PT, R3, 0x80, P6 ;  /* 0x000000800300780c */ /* 0x000fda0003784270 */
[----:B------:R-:W2:Y:S01]  /*3aa0*/  @P4 LDG.E.LTC128B R69, desc[UR36][R58.64] ;  /* 0x000000243a454981 */ /* 0x000ea2000c1e1920 */
[----:B------:R-:W-:Y:S01]  /*3ab0*/  BSSY B1, `(.L_x_96) ;  /* 0x0000008000017945 */ /* 0x000fe20003800000 */
[----:B--2---:R-:W-:-:S04]  /*3ac0*/  FMUL R5, R69, R90 ;  /* 0x0000005a45057220 */ /* 0x004fc80000400000 */
[----:B------:R-:W-:-:S05]  /*3ad0*/  FFMA R5, R24, R88, R5 ;  /* 0x0000005818057223 */ /* 0x000fca0000000005 */
[----:B------:R0:W-:Y:S01]  /*3ae0*/  @P4 STG.E desc[UR36][R62.64], R5 ;  /* 0x000000053e004986 */ /* 0x0001e2000c101924 */
[----:B------:R-:W-:-:S04]  /*3af0*/  ISETP.NE.AND P4, PT, R107, RZ, PT ;  /* 0x000000ff6b00720c */ /* 0x000fc80003f85270 */
[----:B------:R-:W-:-:S13]  /*3b00*/  ISETP.GT.AND P4, PT, R3, 0x80, P4 ;  /* 0x000000800300780c */ /* 0x000fda0002784270 */
[----:B0-----:R-:W-:Y:S05]  /*3b10*/  @!P4 BRA `(.L_x_97) ;  /* 0x000000000004c947 */ /* 0x001fea0003800000 */
[----:B------:R0:W5:Y:S02]  /*3b20*/  LDG.E.LTC128B R69, desc[UR36][R12.64+0x4] ;  /* 0x000004240c457981 */ /* 0x000164000c1e1920 */
.L_x_97:
[----:B------:R-:W-:Y:S05]  /*3b30*/  BSYNC B1 ;  /* 0x0000000000017941 */ /* 0x000fea0003800000 */
.L_x_96:
[----:B-----5:R-:W-:Y:S01]  /*3b40*/  FMUL R4, R69, R90 ;  /* 0x0000005a45047220 */ /* 0x020fe20000400000 */
[----:B------:R-:W-:Y:S01]  /*3b50*/  @P4 IMAD.MOV.U32 R5, RZ, RZ, R63 ;  /* 0x000000ffff054224 */ /* 0x000fe200078e003f */
[----:B------:R-:W-:Y:S01]  /*3b60*/  ISETP.GT.AND P6, PT, R3, 0x88, P6 ;  /* 0x000000880300780c */ /* 0x000fe200037c4270 */
[----:B------:R-:W-:Y:S01]  /*3b70*/  BSSY B1, `(.L_x_98) ;  /* 0x0000006000017945 */ /* 0x000fe20003800000 */
[----:B------:R-:W-:Y:S01]  /*3b80*/  FFMA R25, R25, R88, R4 ;  /* 0x0000005819197223 */ /* 0x000fe20000000004 */
[----:B------:R-:W-:-:S05]  /*3b90*/  @P4 MOV R4, R62 ;  /* 0x0000003e00044202 */ /* 0x000fca0000000f00 */
[----:B------:R2:W-:Y:S05]  /*3ba0*/  @P4 STG.E desc[UR36][R4.64+0x4], R25 ;  /* 0x0000041904004986 */ /* 0x0005ea000c101924 */
[----:B------:R-:W-:Y:S05]  /*3bb0*/  @!P6 BRA `(.L_x_99) ;  /* 0x000000000004e947 */ /* 0x000fea0003800000 */
[----:B------:R0:W5:Y:S02]  /*3bc0*/  LDG.E.LTC128B R69, desc[UR36][R60.64] ;  /* 0x000000243c457981 */ /* 0x000164000c1e1920 */
.L_x_99:
[----:B------:R-:W-:Y:S05]  /*3bd0*/  BSYNC B1 ;  /* 0x0000000000017941 */ /* 0x000fea0003800000 */
.L_x_98:
[----:B--2--5:R-:W-:Y:S01]  /*3be0*/  FMUL R5, R69, R90 ;  /* 0x0000005a45057220 */ /* 0x024fe20000400000 */
[----:B------:R-:W-:Y:S01]  /*3bf0*/  ISETP.NE.AND P4, PT, R107, RZ, PT ;  /* 0x000000ff6b00720c */ /* 0x000fe20003f85270 */
[----:B------:R-:W-:Y:S02]  /*3c00*/  BSSY B1, `(.L_x_100) ;  /* 0x0000006000017945 */ /* 0x000fe40003800000 */
[----:B------:R-:W-:Y:S01]  /*3c10*/  FFMA R5, R26, R88, R5 ;  /* 0x000000581a057223 */ /* 0x000fe20000000005 */
[----:B------:R-:W-:-:S04]  /*3c20*/  ISETP.GT.AND P4, PT, R3, 0x88, P4 ;  /* 0x000000880300780c */ /* 0x000fc80002784270 */
[----:B------:R2:W-:Y:S09]  /*3c30*/  @P6 STG.E desc[UR36][R64.64], R5 ;  /* 0x0000000540006986 */ /* 0x0005f2000c101924 */
[----:B------:R-:W-:Y:S05]  /*3c40*/  @!P4 BRA `(.L_x_101) ;  /* 0x000000000004c947 */ /* 0x000fea0003800000 */
[----:B------:R0:W5:Y:S02]  /*3c50*/  LDG.E.LTC128B R69, desc[UR36][R56.64+0x4] ;  /* 0x0000042438457981 */ /* 0x000164000c1e1920 */
.L_x_101:
[----:B------:R-:W-:Y:S05]  /*3c60*/  BSYNC B1 ;  /* 0x0000000000017941 */ /* 0x000fea0003800000 */
.L_x_100:
[----:B-----5:R-:W-:Y:S01]  /*3c70*/  FMUL R4, R69, R90 ;  /* 0x0000005a45047220 */ /* 0x020fe20000400000 */
[----:B------:R-:W-:Y:S01]  /*3c80*/  ISETP.NE.AND P6, PT, R108, RZ, PT ;  /* 0x000000ff6c00720c */ /* 0x000fe20003fc5270 */
[----:B------:R-:W-:Y:S02]  /*3c90*/  BSSY B1, `(.L_x_102) ;  /* 0x0000006000017945 */ /* 0x000fe40003800000 */
[----:B------:R-:W-:-:S05]  /*3ca0*/  FFMA R27, R27, R88, R4 ;  /* 0x000000581b1b7223 */ /* 0x000fca0000000004 */
[----:B------:R0:W-:Y:S01]  /*3cb0*/  @P4 STG.E desc[UR36][R66.64+0x4], R27 ;  /* 0x0000041b42004986 */ /* 0x0001e2000c101924 */
[----:B------:R-:W-:-:S13]  /*3cc0*/  ISETP.GT.AND P4, PT, R3, 0x80, P6 ;  /* 0x000000800300780c */ /* 0x000fda0003784270 */
[----:B0-----:R-:W-:Y:S05]  /*3cd0*/  @!P4 BRA `(.L_x_103) ;  /* 0x000000000004c947 */ /* 0x001fea0003800000 */
[----:B------:R0:W5:Y:S02]  /*3ce0*/  LDG.E.LTC128B R69, desc[UR36][R12.64+0x20] ;  /* 0x000020240c457981 */ /* 0x000164000c1e1920 */
.L_x_103:
[----:B------:R-:W-:Y:S05]  /*3cf0*/  BSYNC B1 ;  /* 0x0000000000017941 */ /* 0x000fea0003800000 */
.L_x_102:
[----:B--2--5:R-:W-:Y:S01]  /*3d00*/  FMUL R5, R69, R90 ;  /* 0x0000005a45057220 */ /* 0x024fe20000400000 */
[----:B------:R-:W-:Y:S01]  /*3d10*/  @P4 IMAD.MOV.U32 R4, RZ, RZ, R62 ;  /* 0x000000ffff044224 */ /* 0x000fe200078e003e */
[----:B------:R-:W-:Y:S01]  /*3d20*/  ISETP.NE.AND P6, PT, R109, RZ, PT ;  /* 0x000000ff6d00720c */ /* 0x000fe20003fc5270 */
[----:B------:R-:W-:Y:S01]  /*3d30*/  BSSY B1, `(.L_x_104) ;  /* 0x0000007000017945 */ /* 0x000fe20003800000 */
[----:B-1--4-:R-:W-:Y:S01]  /*3d40*/  FFMA R9, R28, R88, R5 ;  /* 0x000000581c097223 */ /* 0x012fe20000000005 */
[----:B------:R-:W-:-:S05]  /*3d50*/  @P4 IMAD.MOV.U32 R5, RZ, RZ, R63 ;  /* 0x000000ffff054224 */ /* 0x000fca00078e003f */
[----:B------:R1:W-:Y:S01]  /*3d60*/  @P4 STG.E desc[UR36][R4.64+0x20], R9 ;  /* 0x0000200904004986 */ /* 0x0003e2000c101924 */
[----:B------:R-:W-:-:S13]  /*3d70*/  ISETP.GT.AND P4, PT, R3, 0x80, P6 ;  /* 0x000000800300780c */ /* 0x000fda0003784270 */
[----:B-1----:R-:W-:Y:S05]  /*3d80*/  @!P4 BRA `(.L_x_105) ;  /* 0x000000000004c947 */ /* 0x002fea0003800000 */
[----:B------:R1:W5:Y:S02]  /*3d90*/  LDG.E.LTC128B R69, desc[UR36][R12.64+0x24] ;  /* 0x000024240c457981 */ /* 0x000364000c1e1920 */
.L_x_105:
[----:B------:R-:W-:Y:S05]  /*3da0*/  BSYNC B1 ;  /* 0x0000000000017941 */ /* 0x000fea0003800000 */
.L_x_104:
[----:B-----5:R-:W-:Y:S01]  /*3db0*/  FMUL R4, R69, R90 ;  /* 0x0000005a45047220 */ /* 0x020fe20000400000 */
[----:B------:R-:W-:Y:S01]  /*3dc0*/  @P4 IMAD.MOV.U32 R5, RZ, RZ, R63 ;  /* 0x000000ffff054224 */ /* 0x000fe200078e003f */
[----:B------:R-:W-:Y:S02]  /*3dd0*/  BSSY B1, `(.L_x_106) ;  /* 0x0000008000017945 */ /* 0x000fe40003800000 */
[----:B------:R-:W-:Y:S01]  /*3de0*/  FFMA R29, R29, R88, R4 ;  /* 0x000000581d1d7223 */ /* 0x000fe20000000004 */
[----:B------:R-:W-:-:S05]  /*3df0*/  @P4 IMAD.MOV.U32 R4, RZ, RZ, R62 ;  /* 0x000000ffff044224 */ /* 0x000fca00078e003e */
[----:B------:R2:W-:Y:S01]  /*3e00*/  @P4 STG.E desc[UR36][R4.64+0x24], R29 ;  /* 0x0000241d04004986 */ /* 0x0005e2000c101924 */
[----:B------:R-:W-:-:S04]  /*3e10*/  ISETP.NE.AND P4, PT, R108, RZ, PT ;  /* 0x000000ff6c00720c */ /* 0x000fc80003f85270 */
[----:B------:R-:W-:-:S13]  /*3e20*/  ISETP.GT.AND P4, PT, R3, 0x88, P4 ;  /* 0x000000880300780c */ /* 0x000fda0002784270 */
[----:B--2---:R-:W-:Y:S05]  /*3e30*/  @!P4 BRA `(.L_x_107) ;  /* 0x000000000004c947 */ /* 0x004fea0003800000 */
[----:B------:R2:W5:Y:S02]  /*3e40*/  LDG.E.LTC128B R69, desc[UR36][R56.64+0x20] ;  /* 0x0000202438457981 */ /* 0x000564000c1e1920 */
.L_x_107:
[----:B------:R-:W-:Y:S05]  /*3e50*/  BSYNC B1 ;  /* 0x0000000000017941 */ /* 0x000fea0003800000 */
.L_x_106:
[----:B-----5:R-:W-:Y:S01]  /*3e60*/  FMUL R5, R69, R90 ;  /* 0x0000005a45057220 */ /* 0x020fe20000400000 */
[----:B------:R-:W-:Y:S03]  /*3e70*/  BSSY B1, `(.L_x_108) ;  /* 0x0000006000017945 */ /* 0x000fe60003800000 */
[----:B------:R-:W-:-:S05]  /*3e80*/  FFMA R5, R30, R88, R5 ;  /* 0x000000581e057223 */ /* 0x000fca0000000005 */
[----:B------:R4:W-:Y:S01]  /*3e90*/  @P4 STG.E desc[UR36][R6.64+0x20], R5 ;  /* 0x0000200506004986 */ /* 0x0009e2000c101924 */
[----:B------:R-:W-:-:S13]  /*3ea0*/  ISETP.GT.AND P4, PT, R3, 0x88, P6 ;  /* 0x000000880300780c */ /* 0x000fda0003784270 */
[----:B----4-:R-:W-:Y:S05]  /*3eb0*/  @!P4 BRA `(.L_x_109) ;  /* 0x000000000004c947 */ /* 0x010fea0003800000 */
[----:B------:R4:W5:Y:S02]  /*3ec0*/  LDG.E.LTC128B R69, desc[UR36][R56.64+0x24] ;  /* 0x0000242438457981 */ /* 0x000964000c1e1920 */
.L_x_109:
[----:B------:R-:W-:Y:S05]  /*3ed0*/  BSYNC B1 ;  /* 0x0000000000017941 */ /* 0x000fea0003800000 */
.L_x_108:
[----:B-----5:R-:W-:Y:S01]  /*3ee0*/  FMUL R4, R69, R90 ;  /* 0x0000005a45047220 */ /* 0x020fe20000400000 */
[----:B------:R-:W-:Y:S01]  /*3ef0*/  @P4 IMAD.MOV.U32 R5, RZ, RZ, R7 ;  /* 0x000000ffff054224 */ /* 0x000fe200078e0007 */
[----:B------:R-:W-:Y:S01]  /*3f00*/  ISETP.NE.AND P6, PT, R110, RZ, PT ;  /* 0x000000ff6e00720c */ /* 0x000fe20003fc5270 */
[----:B------:R-:W-:Y:S01]  /*3f10*/  BSSY B1, `(.L_x_110) ;  /* 0x0000007000017945 */ /* 0x000fe20003800000 */
[----:B------:R-:W-:Y:S01]  /*3f20*/  FFMA R31, R31, R88, R4 ;  /* 0x000000581f1f7223 */ /* 0x000fe20000000004 */
[----:B------:R-:W-:-:S05]  /*3f30*/  @P4 IMAD.MOV.U32 R4, RZ, RZ, R6 ;  /* 0x000000ffff044224 */ /* 0x000fca00078e0006 */
[----:B------:R0:W-:Y:S01]  /*3f40*/  @P4 STG.E desc[UR36][R4.64+0x24], R31 ;  /* 0x0000241f04004986 */ /* 0x0001e2000c101924 */
[----:B------:R-:W-:-:S13]  /*3f50*/  ISETP.GT.AND P4, PT, R3, 0x80, P6 ;  /* 0x000000800300780c */ /* 0x000fda0003784270 */
[----:B0-----:R-:W-:Y:S05]  /*3f60*/  @!P4 BRA `(.L_x_111) ;  /* 0x000000000004c947 */ /* 0x001fea0003800000 */
[----:B------:R0:W5:Y:S02]  /*3f70*/  LDG.E.LTC128B R69, desc[UR36][R12.64+0x40] ;  /* 0x000040240c457981 */ /* 0x000164000c1e1920 */
.L_x_111:
[----:B------:R-:W-:Y:S05]  /*3f80*/  BSYNC B1 ;  /* 0x0000000000017941 */ /* 0x000fea0003800000 */
.L_x_110:
        /* <DEDUP_REMOVED lines=10> */
.L_x_113:
[----:B------:R-:W-:Y:S05]  /*4030*/  BSYNC B1 ;  /* 0x0000000000017941 */ /* 0x000fea0003800000 */
.L_x_112:
        /* <DEDUP_REMOVED lines=8> */
[----:B0-----:R-:W-:Y:S05]  /*40c0*/  @!P4 BRA `(.L_x_115) ;  /* 0x000000000004c947 */ /* 0x001fea0003800000 */
[----:B------:R0:W5:Y:S02]  /*40d0*/  LDG.E.LTC128B R69, desc[UR36][R56.64+0x40] ;  /* 0x0000402438457981 */ /* 0x000164000c1e1920 */
.L_x_115:
[----:B------:R-:W-:Y:S05]  /*40e0*/  BSYNC B1 ;  /* 0x0000000000017941 */ /* 0x000fea0003800000 */
.L_x_114:
[----:B-----5:R-:W-:Y:S01]  /*40f0*/  FMUL R5, R69, R90 ;  /* 0x0000005a45057220 */ /* 0x020fe20000400000 */
[----:B------:R-:W-:Y:S01]  /*4100*/  @P4 MOV R4, R6 ;  /* 0x0000000600044202 */ /* 0x000fe20000000f00 */
[----:B------:R-:W-:Y:S02]  /*4110*/  BSSY B1, `(.L_x_116) ;  /* 0x0000007000017945 */ /* 0x000fe40003800000 */
[----:B------:R-:W-:Y:S01]  /*4120*/  FFMA R9, R34, R88, R5 ;  /* 0x0000005822097223 */ /* 0x000fe20000000005 */
[----:B------:R-:W-:-:S05]  /*4130*/  @P4 IMAD.MOV.U32 R5, RZ, RZ, R7 ;  /* 0x000000ffff054224 */ /* 0x000fca00078e0007 */
[----:B------:R0:W-:Y:S01]  /*4140*/  @P4 STG.E desc[UR36][R4.64+0x40], R9 ;  /* 0x0000400904004986 */ /* 0x0001e2000c101924 */
[----:B------:R-:W-:-:S13]  /*4150*/  ISETP.GT.AND P4, PT, R3, 0x88, P6 ;  /* 0x000000880300780c */ /* 0x000fda0003784270 */
[----:B0-----:R-:W-:Y:S05]  /*4160*/  @!P4 BRA `(.L_x_117) ;  /* 0x000000000004c947 */ /* 0x001fea0003800000 */
[----:B------:R0:W5:Y:S02]  /*4170*/  LDG.E.LTC128B R69, desc[UR36][R56.64+0x44] ;  /* 0x0000442438457981 */ /* 0x000164000c1e1920 */
.L_x_117:
[----:B------:R-:W-:Y:S05]  /*4180*/  BSYNC B1 ;  /* 0x0000000000017941 */ /* 0x000fea0003800000 */
.L_x_116:
        /* <DEDUP_REMOVED lines=10> */
.L_x_119:
[----:B------:R-:W-:Y:S05]  /*4230*/  BSYNC B1 ;  /* 0x0000000000017941 */ /* 0x000fea0003800000 */
.L_x_118:
        /* <DEDUP_REMOVED lines=10> */
.L_x_121:
[----:B------:R-:W-:Y:S05]  /*42e0*/  BSYNC B1 ;  /* 0x0000000000017941 */ /* 0x000fea0003800000 */
.L_x_120:
        /* <DEDUP_REMOVED lines=10> */
.L_x_123:
[----:B------:R-:W-:Y:S05]  /*4390*/  BSYNC B1 ;  /* 0x0000000000017941 */ /* 0x000fea0003800000 */
.L_x_122:
[----:B-----5:R-:W-:Y:S01]  /*43a0*/  FMUL R5, R69, R90 ;  /* 0x0000005a45057220 */ /* 0x020fe20000400000 */
[----:B------:R-:W-:Y:S01]  /*43b0*/  @P4 IMAD.MOV.U32 R4, RZ, RZ, R6 ;  /* 0x000000ffff044224 */ /* 0x000fe200078e0006 */
[----:B------:R-:W-:Y:S02]  /*43c0*/  BSSY B1, `(.L_x_124) ;  /* 0x0000007000017945 */ /* 0x000fe40003800000 */
[----:B------:R-:W-:Y:S01]  /*43d0*/  FFMA R9, R38, R88, R5 ;  /* 0x0000005826097223 */ /* 0x000fe20000000005 */
[----:B------:R-:W-:-:S05]  /*43e0*/  @P4 IMAD.MOV.U32 R5, RZ, RZ, R7 ;  /* 0x000000ffff054224 */ /* 0x000fca00078e0007 */
[----:B------:R0:W-:Y:S01]  /*43f0*/  @P4 STG.E desc[UR36][R4.64+0x60], R9 ;  /* 0x0000600904004986 */ /* 0x0001e2000c101924 */
[----:B------:R-:W-:-:S13]  /*4400*/  ISETP.GT.AND P4, PT, R3, 0x88, P6 ;  /* 0x000000880300780c */ /* 0x000fda0003784270 */
[----:B0-----:R-:W-:Y:S05]  /*4410*/  @!P4 BRA `(.L_x_125) ;  /* 0x000000000004c947 */ /* 0x001fea0003800000 */
[----:B------:R0:W5:Y:S02]  /*4420*/  LDG.E.LTC128B R69, desc[UR36][R56.64+0x64] ;  /* 0x0000642438457981 */ /* 0x000164000c1e1920 */
.L_x_125:
[----:B------:R-:W-:Y:S05]  /*4430*/  BSYNC B1 ;  /* 0x0000000000017941 */ /* 0x000fea0003800000 */
.L_x_124:
        /* <DEDUP_REMOVED lines=10> */
.L_x_127:
[----:B------:R-:W-:Y:S05]  /*44e0*/  BSYNC B1 ;  /* 0x0000000000017941 */ /* 0x000fea0003800000 */
.L_x_126:
[----:B-----5:R-:W-:Y:S01]  /*44f0*/  FMUL R5, R69, R90 ;  /* 0x0000005a45057220 */ /* 0x020fe20000400000 */
[----:B------:R-:W-:Y:S01]  /*4500*/  @P4 MOV R4, R62 ;  /* 0x0000003e00044202 */ /* 0x000fe20000000f00 */
[----:B------:R-:W-:Y:S01]  /*4510*/  BSSY B1, `(.L_x_128) ;  /* 0x0000008000017945 */ /* 0x000fe20003800000 */
[----:B------:R-:W-:Y:S01]  /*4520*/  ISETP.NE.AND P6, PT, R72, RZ, PT ;  /* 0x000000ff4800720c */ /* 0x000fe20003fc5270 */
[----:B------:R-:W-:Y:S01]  /*4530*/  FFMA R9, R40, R88, R5 ;  /* 0x0000005828097223 */ /* 0x000fe20000000005 */
[----:B------:R-:W-:-:S05]  /*4540*/  @P4 IMAD.MOV.U32 R5, RZ, RZ, R63 ;  /* 0x000000ffff054224 */ /* 0x000fca00078e003f */
[----:B------:R0:W-:Y:S01]  /*4550*/  @P4 STG.E desc[UR36][R4.64+0x80], R9 ;  /* 0x0000800904004986 */ /* 0x0001e2000c101924 */
[----:B------:R-:W-:-:S13]  /*4560*/  ISETP.GT.AND P4, PT, R3, 0x80, P6 ;  /* 0x000000800300780c */ /* 0x000fda0003784270 */
[----:B0-----:R-:W-:Y:S05]  /*4570*/  @!P4 BRA `(.L_x_129) ;  /* 0x000000000004c947 */ /* 0x001fea0003800000 */
[----:B------:R0:W5:Y:S02]  /*4580*/  LDG.E.LTC128B R69, desc[UR36][R12.64+0x84] ;  /* 0x000084240c457981 */ /* 0x000164000c1e1920 */
.L_x_129:
[----:B------:R-:W-:Y:S05]  /*4590*/  BSYNC B1 ;  /* 0x0000000000017941 */ /* 0x000fea0003800000 */
.L_x_128:
        /* <DEDUP_REMOVED lines=10> */
.L_x_131:
[----:B------:R-:W-:Y:S05]  /*4640*/  BSYNC B1 ;  /* 0x0000000000017941 */ /* 0x000fea0003800000 */
.L_x_130:
        /* <DEDUP_REMOVED lines=9> */
.L_x_133:
[----:B------:R-:W-:Y:S05]  /*46e0*/  BSYNC B1 ;  /* 0x0000000000017941 */ /* 0x000fea0003800000 */
.L_x_132:
        /* <DEDUP_REMOVED lines=10> */
.L_x_135:
[----:B------:R-:W-:Y:S05]  /*4790*/  BSYNC B1 ;  /* 0x0000000000017941 */ /* 0x000fea0003800000 */
.L_x_134:
        /* <DEDUP_REMOVED lines=9> */
.L_x_137:
[----:B------:R-:W-:Y:S05]  /*4830*/  BSYNC B1 ;  /* 0x0000000000017941 */ /* 0x000fea0003800000 */
.L_x_136:
        /* <DEDUP_REMOVED lines=9> */
.L_x_139:
[----:B------:R-:W-:Y:S05]  /*48d0*/  BSYNC B1 ;  /* 0x0000000000017941 */ /* 0x000fea0003800000 */
.L_x_138:
[----:B-----5:R-:W-:Y:S01]  /*48e0*/  FMUL R5, R69, R90 ;  /* 0x0000005a45057220 */ /* 0x020fe20000400000 */
[----:B------:R-:W-:Y:S01]  /*48f0*/  @P4 MOV R4, R6 ;  /* 0x0000000600044202 */ /* 0x000fe20000000f00 */
[----:B------:R-:W-:Y:S01]  /*4900*/  BSSY B1, `(.L_x_140) ;  /* 0x0000007000017945 */ /* 0x000fe20003800000 */
[----:B------:R-:W-:Y:S01]  /*4910*/  ISETP.GT.AND P5, PT, R3, 0x88, P5 ;  /* 0x000000880300780c */ /* 0x000fe20002fa4270 */
[----:B------:R-:W-:Y:S01]  /*4920*/  FFMA R9, R46, R88, R5 ;  /* 0x000000582e097223 */ /* 0x000fe20000000005 */
[----:B------:R-:W-:-:S05]  /*4930*/  @P4 IMAD.MOV.U32 R5, RZ, RZ, R7 ;  /* 0x000000ffff054224 */ /* 0x000fca00078e0007 */
[----:B------:R0:W-:Y:S06]  /*4940*/  @P4 STG.E desc[UR36][R4.64+0xa0], R9 ;  /* 0x0000a00904004986 */ /* 0x0001ec000c101924 */
[----:B------:R-:W-:Y:S05]  /*4950*/  @!P5 BRA `(.L_x_141) ;  /* 0x000000000004d947 */ /* 0x000fea0003800000 */
[----:B------:R0:W5:Y:S02]  /*4960*/  LDG.E.LTC128B R69, desc[UR36][R56.64+0xa4] ;  /* 0x0000a42438457981 */ /* 0x000164000c1e1920 */
.L_x_141:
[----:B------:R-:W-:Y:S05]  /*4970*/  BSYNC B1 ;  /* 0x0000000000017941 */ /* 0x000fea0003800000 */
.L_x_140:
[----:B0----5:R-:W-:Y:S01]  /*4980*/  FMUL R4, R69, R90 ;  /* 0x0000005a45047220 */ /* 0x021fe20000400000 */
[----:B------:R-:W-:Y:S01]  /*4990*/  @P5 IMAD.MOV.U32 R5, RZ, RZ, R7 ;  /* 0x000000ffff055224 */ /* 0x000fe200078e0007 */
[----:B------:R-:W-:Y:S01]  /*49a0*/  ISETP.GT.AND P4, PT, R3, 0x80, P3 ;  /* 0x000000800300780c */ /* 0x000fe20001f84270 */
[----:B------:R-:W-:Y:S01]  /*49b0*/  BSSY B1, `(.L_x_142) ;  /* 0x0000006000017945 */ /* 0x000fe20003800000 */
[----:B------:R-:W-:Y:S01]  /*49c0*/  FFMA R47, R47, R88, R4 ;  /* 0x000000582f2f7223 */ /* 0x000fe20000000004 */
[----:B------:R-:W-:-:S05]  /*49d0*/  @P5 IMAD.MOV.U32 R4, RZ, RZ, R6 ;  /* 0x000000ffff045224 */ /* 0x000fca00078e0006 */
[----:B------:R0:W-:Y:S05]  /*49e0*/  @P5 STG.E desc[UR36][R4.64+0xa4], R47 ;  /* 0x0000a42f04005986 */ /* 0x0001ea000c101924 */
[----:B------:R-:W-:Y:S05]  /*49f0*/  @!P4 BRA `(.L_x_143) ;  /* 0x000000000004c947 */ /* 0x000fea0003800000 */
[----:B------:R0:W5:Y:S02]  /*4a00*/  LDG.E.LTC128B R69, desc[UR36][R12.64+0xc0] ;  /* 0x0000c0240c457981 */ /* 0x000164000c1e1920 */
.L_x_143:
[----:B------:R-:W-:Y:S05]  /*4a10*/  BSYNC B1 ;  /* 0x0000000000017941 */ /* 0x000fea0003800000 */
.L_x_142:
        /* <DEDUP_REMOVED lines=9> */
.L_x_145:
[----:B------:R-:W-:Y:S05]  /*4ab0*/  BSYNC B1 ;  /* 0x0000000000017941 */ /* 0x000fea0003800000 */
.L_x_144:
        /* <DEDUP_REMOVED lines=9> */
.L_x_147:
[----:B------:R-:W-:Y:S05]  /*4b50*/  BSYNC B1 ;  /* 0x0000000000017941 */ /* 0x000fea0003800000 */
.L_x_146:
        /* <DEDUP_REMOVED lines=9> */
.L_x_149:
[----:B------:R-:W-:Y:S05]  /*4bf0*/  BSYNC B1 ;  /* 0x0000000000017941 */ /* 0x000fea0003800000 */
.L_x_148:
        /* <DEDUP_REMOVED lines=9> */
.L_x_151:
[----:B------:R-:W-:Y:S05]  /*4c90*/  BSYNC B1 ;  /* 0x0000000000017941 */ /* 0x000fea0003800000 */
.L_x_150:
[----:B0----5:R-:W-:Y:S01]  /*4ca0*/  FMUL R5, R69, R90 ;  /* 0x0000005a45057220 */ /* 0x021fe20000400000 */
        /* <DEDUP_REMOVED lines=8> */
.L_x_153:
[----:B------:R-:W-:Y:S05]  /*4d30*/  BSYNC B1 ;  /* 0x0000000000017941 */ /* 0x000fea0003800000 */
.L_x_152:
[----:B0----5:R-:W-:Y:S01]  /*4d40*/  FMUL R4, R69, R90 ;  /* 0x0000005a45047220 */ /* 0x021fe20000400000 */
[----:B------:R-:W-:Y:S01]  /*4d50*/  ISETP.GT.AND P1, PT, R3, 0x88, P1 ;  /* 0x000000880300780c */ /* 0x000fe20000f24270 */
[----:B------:R-:W-:Y:S02]  /*4d60*/  BSSY B1, `(.L_x_154) ;  /* 0x0000005000017945 */ /* 0x000fe40003800000 */
[----:B------:R-:W-:-:S05]  /*4d70*/  FFMA R53, R53, R88, R4 ;  /* 0x0000005835357223 */ /* 0x000fca0000000004 */
[----:B------:R0:W-:Y:S05]  /*4d80*/  @P2 STG.E desc[UR36][R62.64+0xe4], R53 ;  /* 0x0000e4353e002986 */ /* 0x0001ea000c101924 */
[----:B------:R-:W-:Y:S05]  /*4d90*/  @!P1 BRA `(.L_x_155) ;  /* 0x0000000000049947 */ /* 0x000fea0003800000 */
[----:B------:R0:W5:Y:S02]  /*4da0*/  LDG.E.LTC128B R69, desc[UR36][R56.64+0xe0] ;  /* 0x0000e02438457981 */ /* 0x000164000c1e1920 */
.L_x_155:
[----:B------:R-:W-:Y:S05]  /*4db0*/  BSYNC B1 ;  /* 0x0000000000017941 */ /* 0x000fea0003800000 */
.L_x_154:
[----:B-----5:R-:W-:Y:S01]  /*4dc0*/  FMUL R5, R69, R90 ;  /* 0x0000005a45057220 */ /* 0x020fe20000400000 */
        /* <DEDUP_REMOVED lines=8> */
.L_x_157:
[----:B------:R-:W-:Y:S05]  /*4e50*/  BSYNC B1 ;  /* 0x0000000000017941 */ /* 0x000fea0003800000 */
.L_x_156:
[----:B0----5:R-:W-:-:S04]  /*4e60*/  FMUL R4, R69, R90 ;  /* 0x0000005a45047220 */ /* 0x021fc80000400000 */
[----:B------:R-:W-:Y:S01]  /*4e70*/  FFMA R55, R55, R88, R4 ;  /* 0x0000005837377223 */ /* 0x000fe20000000004 */
[----:B------:R-:W-:Y:S06]  /*4e80*/  @!P0 BRA `(.L_x_158) ;  /* 0x00000010007c8947 */ /* 0x000fec0003800000 */
[----:B------:R0:W-:Y:S01]  /*4e90*/  STG.E desc[UR36][R6.64+0xe4], R55 ;  /* 0x0000e43706007986 */ /* 0x0001e2000c101924 */
[----:B------:R-:W-:Y:S05]  /*4ea0*/  BRA `(.L_x_158) ;  /* 0x0000001000747947 */ /* 0x000fea0003800000 */
.L_x_35:
[----:B------:R-:W-:Y:S01]  /*4eb0*/  ULDC.64 UR4, c[0x0][0x5c0] ;  /* 0x0001700000047ab9 */ /* 0x000fe20000000a00 */
[-C--:B------:R-:W-:Y:S01]  /*4ec0*/  FMUL R5, R56, R88.reuse ;  /* 0x0000005838057220 */ /* 0x080fe20000400000 */
[----:B------:R-:W-:Y:S01]  /*4ed0*/  LEA R8, P1, R10, UR4, 0x2 ;  /* 0x000000040a087c11 */ /* 0x000fe2000f8210ff */
[----:B------:R-:W-:Y:S01]  /*4ee0*/  IMAD.SHL.U32 R15, R112, 0x20, RZ ;  /* 0x00000020700f7824 */ /* 0x000fe200078e00ff */
[----:B------:R-:W-:Y:S01]  /*4ef0*/  ISETP.GT.AND P2, PT, R4, 0x1, PT ;  /* 0x000000010400780c */ /* 0x000fe20003f44270 */
[-C--:B------:R-:W-:Y:S01]  /*4f00*/  FMUL R57, R57, R88.reuse ;  /* 0x0000005839397220 */ /* 0x080fe20000400000 */
[----:B------:R-:W-:Y:S01]  /*4f10*/  LEA.HI.X R9, R10, UR5, R91, 0x2, P1 ;  /* 0x000000050a097c11 */ /* 0x000fe200088f145b */
[C---:B------:R-:W-:Y:S01]  /*4f20*/  IMAD.SHL.U32 R89, R112.reuse, 0x200, RZ ;  /* 0x0000020070597824 */ /* 0x040fe200078e00ff */
[----:B------:R-:W-:Y:S01]  /*4f30*/  ISETP.GT.AND P1, PT, R3, RZ, P2 ;  /* 0x000000ff0300720c */ /* 0x000fe20001724270 */
[----:B------:R-:W-:Y:S01]  /*4f40*/  FMUL R59, R59, R88 ;  /* 0x000000583b3b7220 */ /* 0x000fe20000400000 */
[--C-:B------:R-:W-:Y:S01]  /*4f50*/  SHF.L.U64.HI R7, R112, 0x5, R113.reuse ;  /* 0x0000000570077819 */ /* 0x100fe20000010271 */
[----:B------:R0:W-:Y:S01]  /*4f60*/  @P0 STG.E desc[UR36][R8.64], R5 ;  /* 0x0000000508000986 */ /* 0x0001e2000c101924 */
[----:B------:R-:W-:Y:S01]  /*4f70*/  IADD3 R10, P0, R15, R8, RZ ;  /* 0x000000080f0a7210 */ /* 0x000fe20007f1e0ff */
[-C--:B------:R-:W-:Y:S01]  /*4f80*/  FMUL R13, R58, R88.reuse ;  /* 0x000000583a0d7220 */ /* 0x080fe20000400000 */
[----:B------:R-:W-:Y:S01]  /*4f90*/  SHF.L.U64.HI R113, R112, 0x9, R113 ;  /* 0x0000000970717819 */ /* 0x000fe20000010271 */
[-C--:B------:R-:W-:Y:S01]  /*4fa0*/  FMUL R61, R61, R88.reuse ;  /* 0x000000583d3d7220 */ /* 0x080fe20000400000 */
[C---:B------:R-:W-:Y:S01]  /*4fb0*/  ISETP.GT.AND P5, PT, R4.reuse, 0x8, PT ;  /* 0x000000080400780c */ /* 0x040fe20003fa4270 */
[----:B------:R-:W-:Y:S01]  /*4fc0*/  IMAD.X R11, R7, 0x1, R9, P0 ;  /* 0x00000001070b7824 */ /* 0x000fe200000e0609 */
[----:B------:R-:W-:Y:S01]  /*4fd0*/  ISETP.GT.AND P0, PT, R3, 0x8, P2 ;  /* 0x000000080300780c */ /* 0x000fe20001704270 */
[----:B------:R-:W-:Y:S01]  /*4fe0*/  FMUL R63, R63, R88 ;  /* 0x000000583f3f7220 */ /* 0x000fe20000400000 */
[----:B------:R-:W-:Y:S01]  /*4ff0*/  ISETP.GT.AND P4, PT, R4, 0x9, PT ;  /* 0x000000090400780c */ /* 0x000fe20003f84270 */
[----:B------:R-:W-:Y:S01]  /*5000*/  @P1 STG.E desc[UR36][R8.64+0x4], R57 ;  /* 0x0000043908001986 */ /* 0x000fe2000c101924 */
[----:B------:R-:W-:Y:S01]  /*5010*/  IADD3 R6, P1, P2, R89, R8, R15 ;  /* 0x0000000859067210 */ /* 0x000fe20007a3e00f */
[-C--:B0-----:R-:W-:Y:S01]  /*5020*/  FMUL R5, R60, R88.reuse ;  /* 0x000000583c057220 */ /* 0x081fe20000400000 */
[----:B------:R-:W-:Y:S01]  /*5030*/  ISETP.GT.AND P3, PT, R3, 0x8, P6 ;  /* 0x000000080300780c */ /* 0x000fe20003764270 */
[-C--:B------:R-:W-:Y:S01]  /*5040*/  FMUL R65, R65, R88.reuse ;  /* 0x0000005841417220 */ /* 0x080fe20000400000 */
[----:B------:R-:W-:Y:S01]  /*5050*/  IADD3.X R7, R113, R9, R7, P1, P2 ;  /* 0x0000000971077210 */ /* 0x000fe20000fe4407 */
[-C--:B------:R-:W-:Y:S01]  /*5060*/  FMUL R67, R67, R88.reuse ;  /* 0x0000005843437220 */ /* 0x080fe20000400000 */
[----:B------:R-:W-:Y:S01]  /*5070*/  ISETP.GT.AND P1, PT, R3, RZ, P5 ;  /* 0x000000ff0300720c */ /* 0x000fe20002f24270 */
[-C--:B------:R-:W-:Y:S01]  /*5080*/  FMUL R69, R69, R88.reuse ;  /* 0x0000005845457220 */ /* 0x080fe20000400000 */
[C---:B------:R-:W-:Y:S01]  /*5090*/  ISETP.GT.AND P2, PT, R4.reuse, 0x11, PT ;  /* 0x000000110400780c */ /* 0x040fe20003f44270 */
[----:B------:R-:W-:Y:S01]  /*50a0*/  @P0 STG.E desc[UR36][R10.64+0x4], R59 ;  /* 0x0000043b0a000986 */ /* 0x000fe2000c101924 */
[----:B------:R-:W-:Y:S01]  /*50b0*/  ISETP.GT.AND P0, PT, R3, RZ, P4 ;  /* 0x000000ff0300720c */ /* 0x000fe20002704270 */
[-C--:B------:R-:W-:Y:S01]  /*50c0*/  FMUL R71, R71, R88.reuse ;  /* 0x0000005847477220 */ /* 0x080fe20000400000 */
[-C--:B------:R-:W-:Y:S01]  /*50d0*/  FMUL R73, R73, R88.reuse ;  /* 0x0000005849497220 */ /* 0x080fe20000400000 */
[-C--:B------:R-:W-:Y:S01]  /*50e0*/  FMUL R75, R75, R88.reuse ;  /* 0x000000584b4b7220 */ /* 0x080fe20000400000 */
[-C--:B------:R-:W-:Y:S01]  /*50f0*/  FMUL R77, R77, R88.reuse ;  /* 0x000000584d4d7220 */ /* 0x080fe20000400000 */
[----:B------:R0:W-:Y:S01]  /*5100*/  @P3 STG.E desc[UR36][R10.64], R13 ;  /* 0x0000000d0a003986 */ /* 0x0001e2000c101924 */
[C---:B------:R-:W-:Y:S01]  /*5110*/  ISETP.GT.AND P3, PT, R4.reuse, 0x10, PT ;  /* 0x000000100400780c */ /* 0x040fe20003f64270 */
[-C--:B------:R-:W-:Y:S01]  /*5120*/  FMUL R79, R79, R88.reuse ;  /* 0x000000584f4f7220 */ /* 0x080fe20000400000 */
[-C--:B------:R-:W-:Y:S01]  /*5130*/  FMUL R81, R81, R88.reuse ;  /* 0x0000005851517220 */ /* 0x080fe20000400000 */
[----:B------:R1:W-:Y:S01]  /*5140*/  @P1 STG.E desc[UR36][R8.64+0x20], R5 ;  /* 0x0000200508001986 */ /* 0x0003e2000c101924 */
[----:B------:R-:W-:Y:S01]  /*5150*/  ISETP.GT.AND P1, PT, R3, 0x8, P5 ;  /* 0x000000080300780c */ /* 0x000fe20002f24270 */
[-C--:B------:R-:W-:Y:S01]  /*5160*/  FMUL R83, R83, R88.reuse ;  /* 0x0000005853537220 */ /* 0x080fe20000400000 */
[C---:B------:R-:W-:Y:S01]  /*5170*/  ISETP.GT.AND P5, PT, R4.reuse, 0x28, PT ;  /* 0x000000280400780c */ /* 0x040fe20003fa4270 */
[----:B------:R-:W-:Y:S01]  /*5180*/  @P0 STG.E desc[UR36][R8.64+0x24], R61 ;  /* 0x0000243d08000986 */ /* 0x000fe2000c101924 */
[----:B------:R-:W-:Y:S01]  /*5190*/  ISETP.GT.AND P0, PT, R3, 0x8, P4 ;  /* 0x000000080300780c */ /* 0x000fe20002704270 */
[-C--:B------:R-:W-:Y:S01]  /*51a0*/  FMUL R85, R85, R88.reuse ;  /* 0x0000005855557220 */ /* 0x080fe20000400000 */
[----:B------:R-:W-:Y:S01]  /*51b0*/  ISETP.GT.AND P4, PT, R4, 0x30, PT ;  /* 0x000000300400780c */ /* 0x000fe20003f84270 */
[-C--:B0-----:R-:W-:Y:S01]  /*51c0*/  FMUL R13, R62, R88.reuse ;  /* 0x000000583e0d7220 */ /* 0x081fe20000400000 */
[----:B------:R-:W-:Y:S01]  /*51d0*/  P2R R58, PR, RZ, 0x20 ;  /* 0x00000020ff3a7803 */ /* 0x000fe20000000000 */
[-C--:B------:R-:W-:Y:S01]  /*51e0*/  FMUL R57, R86, R88.reuse ;  /* 0x0000005856397220 */ /* 0x080fe20000400000 */
[-C--:B------:R-:W-:Y:S01]  /*51f0*/  FMUL R87, R87, R88.reuse ;  /* 0x0000005857577220 */ /* 0x080fe20000400000 */
[-C--:B-1----:R-:W-:Y:S01]  /*5200*/  FMUL R5, R64, R88.reuse ;  /* 0x0000005840057220 */ /* 0x082fe20000400000 */
[-C--:B------:R-:W-:Y:S01]  /*5210*/  FMUL R25, R25, R88.reuse ;  /* 0x0000005819197220 */ /* 0x080fe20000400000 */
[----:B------:R0:W-:Y:S01]  /*5220*/  @P1 STG.E desc[UR36][R10.64+0x20], R13 ;  /* 0x0000200d0a001986 */ /* 0x0001e2000c101924 */
[----:B------:R-:W-:Y:S01]  /*5230*/  ISETP.GT.AND P1, PT, R4, 0x19, PT ;  /* 0x000000190400780c */ /* 0x000fe20003f24270 */
[-C--:B------:R-:W-:Y:S01]  /*5240*/  FMUL R27, R27, R88.reuse ;  /* 0x000000581b1b7220 */ /* 0x080fe20000400000 */
[-C--:B------:R-:W-:Y:S01]  /*5250*/  FMUL R29, R29, R88.reuse ;  /* 0x000000581d1d7220 */ /* 0x080fe20000400000 */
[----:B------:R-:W-:Y:S01]  /*5260*/  @P0 STG.E desc[UR36][R10.64+0x24], R63 ;  /* 0x0000243f0a000986 */ /* 0x000fe2000c101924 */
[----:B------:R-:W-:Y:S01]  /*5270*/  ISETP.GT.AND P0, PT, R3, RZ, P3 ;  /* 0x000000ff0300720c */ /* 0x000fe20001f04270 */
[-C--:B------:R-:W-:Y:S01]  /*5280*/  FMUL R31, R31, R88.reuse ;  /* 0x000000581f1f7220 */ /* 0x080fe20000400000 */
[-C--:B------:R-:W-:Y:S01]  /*5290*/  FMUL R33, R33, R88.reuse ;  /* 0x0000005821217220 */ /* 0x080fe20000400000 */
[-C--:B------:R-:W-:Y:S01]  /*52a0*/  FMUL R35, R35, R88.reuse ;  /* 0x0000005823237220 */ /* 0x080fe20000400000 */
[-C--:B------:R-:W-:Y:S01]  /*52b0*/  FMUL R37, R37, R88.reuse ;  /* 0x0000005825257220 */ /* 0x080fe20000400000 */
[-C--:B------:R-:W-:Y:S01]  /*52c0*/  FMUL R39, R39, R88.reuse ;  /* 0x0000005827277220 */ /* 0x080fe20000400000 */
[-C--:B------:R-:W-:Y:S01]  /*52d0*/  FMUL R41, R41, R88.reuse ;  /* 0x0000005829297220 */ /* 0x080fe20000400000 */
[-C--:B0-----:R-:W-:Y:S01]  /*52e0*/  FMUL R13, R66, R88.reuse ;  /* 0x00000058420d7220 */ /* 0x081fe20000400000 */
[-C--:B------:R-:W-:Y:S01]  /*52f0*/  FMUL R43, R43, R88.reuse ;  /* 0x000000582b2b7220 */ /* 0x080fe20000400000 */
[-C--:B------:R-:W-:Y:S01]  /*5300*/  FMUL R45, R45, R88.reuse ;  /* 0x000000582d2d7220 */ /* 0x080fe20000400000 */
[-C--:B------:R-:W-:Y:S01]  /*5310*/  FMUL R47, R47, R88.reuse ;  /* 0x000000582f2f7220 */ /* 0x080fe20000400000 */
[-C--:B------:R-:W-:Y:S01]  /*5320*/  FMUL R49, R49, R88.reuse ;  /* 0x0000005831317220 */ /* 0x080fe20000400000 */
[-C--:B------:R-:W-:Y:S01]  /*5330*/  FMUL R51, R51, R88.reuse ;  /* 0x0000005833337220 */ /* 0x080fe20000400000 */
[----:B------:R0:W-:Y:S01]  /*5340*/  @P0 STG.E desc[UR36][R8.64+0x40], R5 ;  /* 0x0000400508000986 */ /* 0x0001e2000c101924 */
[----:B------:R-:W-:Y:S01]  /*5350*/  ISETP.GT.AND P0, PT, R3, RZ, P2 ;  /* 0x000000ff0300720c */ /* 0x000fe20001704270 */
[-C--:B------:R-:W-:Y:S01]  /*5360*/  FMUL R53, R53, R88.reuse ;  /* 0x0000005835357220 */ /* 0x080fe20000400000 */
[-C--:B------:R-:W-:Y:S01]  /*5370*/  FMUL R55, R55, R88.reuse ;  /* 0x0000005837377220 */ /* 0x080fe20000400000 */
[----:B0-----:R-:W-:-:S10]  /*5380*/  FMUL R5, R68, R88 ;  /* 0x0000005844057220 */ /* 0x001fd40000400000 */
[----:B------:R-:W-:Y:S01]  /*5390*/  @P0 STG.E desc[UR36][R8.64+0x44], R65 ;  /* 0x0000444108000986 */ /* 0x000fe2000c101924 */
[----:B------:R-:W-:Y:S02]  /*53a0*/  ISETP.GT.AND P0, PT, R3, 0x8, P3 ;  /* 0x000000080300780c */ /* 0x000fe40001f04270 */
[----:B------:R-:W-:-:S04]  /*53b0*/  ISETP.GT.AND P3, PT, R4, 0x29, PT ;  /* 0x000000290400780c */ /* 0x000fc80003f64270 */
[----:B------:R-:W-:-:S07]  /*53c0*/  P2R R56, PR, RZ, 0x8 ;  /* 0x00000008ff387803 */ /* 0x000fce0000000000 */
[----:B------:R0:W-:Y:S01]  /*53d0*/  @P0 STG.E desc[UR36][R10.64+0x40], R13 ;  /* 0x0000400d0a000986 */ /* 0x0001e2000c101924 */
[----:B------:R-:W-:Y:S02]  /*53e0*/  ISETP.GT.AND P0, PT, R3, 0x8, P2 ;  /* 0x000000080300780c */ /* 0x000fe40001704270 */
[----:B------:R-:W-:Y:S01]  /*53f0*/  ISETP.GT.AND P2, PT, R4, 0x18, PT ;  /* 0x000000180400780c */ /* 0x000fe20003f44270 */
[----:B0-----:R-:W-:-:S10]  /*5400*/  FMUL R13, R70, R88 ;  /* 0x00000058460d7220 */ /* 0x001fd40000400000 */
[----:B------:R-:W-:Y:S01]  /*5410*/  @P0 STG.E desc[UR36][R10.64+0x44], R67 ;  /* 0x000044430a000986 */ /* 0x000fe2000c101924 */
[----:B------:R-:W-:-:S13]  /*5420*/  ISETP.GT.AND P0, PT, R3, RZ, P2 ;  /* 0x000000ff0300720c */ /* 0x000fda0001704270 */
[----:B------:R0:W-:Y:S01]  /*5430*/  @P0 STG.E desc[UR36][R8.64+0x60], R5 ;  /* 0x0000600508000986 */ /* 0x0001e2000c101924 */
[----:B------:R-:W-:Y:S01]  /*5440*/  ISETP.GT.AND P0, PT, R3, RZ, P1 ;  /* 0x000000ff0300720c */ /* 0x000fe20000f04270 */
[----:B0-----:R-:W-:-:S12]  /*5450*/  FMUL R5, R72, R88 ;  /* 0x0000005848057220 */ /* 0x001fd80000400000 */
[----:B------:R-:W-:Y:S01]  /*5460*/  @P0 STG.E desc[UR36][R8.64+0x64], R69 ;  /* 0x0000644508000986 */ /* 0x000fe2000c101924 */
[----:B------:R-:W-:Y:S02]  /*5470*/  ISETP.GT.AND P0, PT, R3, 0x8, P2 ;  /* 0x000000080300780c */ /* 0x000fe40001704270 */
[----:B------:R-:W-:-:S11]  /*5480*/  ISETP.GT.AND P2, PT, R4, 0x20, PT ;  /* 0x000000200400780c */ /* 0x000fd60003f44270 */
        /* <DEDUP_REMOVED lines=13> */
[----:B------:R-:W-:Y:S01]  /*5560*/  ISETP.GT.AND P0, PT, R3, 0x8, P1 ;  /* 0x000000080300780c */ /* 0x000fe20000f04270 */
[----:B0-----:R-:W-:-:S12]  /*5570*/  FMUL R13, R78, R88 ;  /* 0x000000584e0d7220 */ /* 0x001fd80000400000 */
[----:B------:R-:W-:Y:S01]  /*5580*/  @P0 STG.E desc[UR36][R10.64+0x84], R75 ;  /* 0x0000844b0a000986 */ /* 0x000fe2000c101924 */
[----:B------:R-:W-:-:S13]  /*5590*/  ISETP.GT.AND P0, PT, R3, RZ, P5 ;  /* 0x000000ff0300720c */ /* 0x000fda0002f04270 */
[----:B------:R0:W-:Y:S01]  /*55a0*/  @P0 STG.E desc[UR36][R8.64+0xa0], R5 ;  /* 0x0000a00508000986 */ /* 0x0001e2000c101924 */
[----:B------:R-:W-:Y:S01]  /*55b0*/  ISETP.GT.AND P0, PT, R3, RZ, P3 ;  /* 0x000000ff0300720c */ /* 0x000fe20001f04270 */
[----:B0-----:R-:W-:-:S12]  /*55c0*/  FMUL R5, R80, R88 ;  /* 0x0000005850057220 */ /* 0x001fd80000400000 */
[----:B------:R-:W-:Y:S01]  /*55d0*/  @P0 STG.E desc[UR36][R8.64+0xa4], R77 ;  /* 0x0000a44d08000986 */ /* 0x000fe2000c101924 */
[----:B------:R-:W-:-:S13]  /*55e0*/  ISETP.GT.AND P0, PT, R3, 0x8, P5 ;  /* 0x000000080300780c */ /* 0x000fda0002f04270 */
[----:B------:R0:W-:Y:S01]  /*55f0*/  @P0 STG.E desc[UR36][R10.64+0xa0], R13 ;  /* 0x0000a00d0a000986 */ /* 0x0001e2000c101924 */
[C---:B------:R-:W-:Y:S02]  /*5600*/  ISETP.GT.AND P0, PT, R3.reuse, 0x8, P3 ;  /* 0x000000080300780c */ /* 0x040fe40001f04270 */
[----:B------:R-:W-:Y:S01]  /*5610*/  ISETP.GT.AND P3, PT, R3, 0x8, P2 ;  /* 0x000000080300780c */ /* 0x000fe20001764270 */
[----:B0-----:R-:W-:-:S10]  /*5620*/  FMUL R13, R82, R88 ;  /* 0x00000058520d7220 */ /* 0x001fd40000400000 */
[----:B------:R-:W-:Y:S01]  /*5630*/  @P0 STG.E desc[UR36][R10.64+0xa4], R79 ;  /* 0x0000a44f0a000986 */ /* 0x000fe2000c101924 */
[----:B------:R-:W-:-:S13]  /*5640*/  ISETP.GT.AND P0, PT, R3, RZ, P4 ;  /* 0x000000ff0300720c */ /* 0x000fda0002704270 */
[----:B------:R0:W-:Y:S01]  /*5650*/  @P0 STG.E desc[UR36][R8.64+0xc0], R5 ;  /* 0x0000c00508000986 */ /* 0x0001e2000c101924 */
[----:B------:R-:W-:-:S04]  /*5660*/  ISETP.GT.AND P0, PT, R4, 0x31, PT ;  /* 0x000000310400780c */ /* 0x000fc80003f04270 */
[----:B------:R-:W-:Y:S01]  /*5670*/  ISETP.GT.AND P1, PT, R3, RZ, P0 ;  /* 0x000000ff0300720c */ /* 0x000fe20000724270 */
[----:B0-----:R-:W-:-:S12]  /*5680*/  FMUL R5, R84, R88 ;  /* 0x0000005854057220 */ /* 0x001fd80000400000 */
[----:B------:R-:W-:Y:S01]  /*5690*/  @P1 STG.E desc[UR36][R8.64+0xc4], R81 ;  /* 0x0000c45108001986 */ /* 0x000fe2000c101924 */
[----:B------:R-:W-:-:S13]  /*56a0*/  ISETP.GT.AND P1, PT, R3, 0x8, P4 ;  /* 0x000000080300780c */ /* 0x000fda0002724270 */
[----:B------:R0:W-:Y:S01]  /*56b0*/  @P1 STG.E desc[UR36][R10.64+0xc0], R13 ;  /* 0x0000c00d0a001986 */ /* 0x0001e2000c101924 */
[----:B------:R-:W-:-:S13]  /*56c0*/  ISETP.GT.AND P1, PT, R3, 0x8, P0 ;  /* 0x000000080300780c */ /* 0x000fda0000724270 */
[----:B------:R-:W-:Y:S01]  /*56d0*/  @P1 STG.E desc[UR36][R10.64+0xc4], R83 ;  /* 0x0000c4530a001986 */ /* 0x000fe2000c101924 */
[----:B------:R-:W-:-:S05]  /*56e0*/  IADD3 R14, P1, R89, R10, RZ ;  /* 0x0000000a590e7210 */ /* 0x000fca0007f3e0ff */
[----:B------:R-:W-:Y:S01]  /*56f0*/  IMAD.X R15, R113, 0x1, R11, P1 ;  /* 0x00000001710f7824 */ /* 0x000fe200008e060b */
[----:B------:R-:W-:-:S13]  /*5700*/  ISETP.GT.AND P1, PT, R3, RZ, P2 ;  /* 0x000000ff0300720c */ /* 0x000fda0001724270 */
[----:B------:R1:W-:Y:S01]  /*5710*/  @P1 STG.E desc[UR36][R8.64+0xe0], R5 ;  /* 0x0000e00508001986 */ /* 0x0003e2000c101924 */
[----:B------:R-:W-:-:S05]  /*5720*/  IADD3 R20, P1, R89, R10, RZ ;  /* 0x0000000a59147210 */ /* 0x000fca0007f3e0ff */
[----:B------:R-:W-:Y:S01]  /*5730*/  IMAD.X R21, R113, 0x1, R11, P1 ;  /* 0x0000000171157824 */ /* 0x000fe200008e060b */
[----:B------:R-:W-:-:S05]  /*5740*/  IADD3 R12, P1, R89, R8, RZ ;  /* 0x00000008590c7210 */ /* 0x000fca0007f3e0ff */
[----:B0-----:R-:W-:Y:S01]  /*5750*/  IMAD.X R13, R113, 0x1, R9, P1 ;  /* 0x00000001710d7824 */ /* 0x001fe200008e0609 */
[----:B------:R-:W-:Y:S01]  /*5760*/  ISETP.GT.AND P1, PT, R4, 0x39, PT ;  /* 0x000000390400780c */ /* 0x000fe20003f24270 */
[----:B-1----:R-:W-:-:S03]  /*5770*/  FMUL R5, R24, R88 ;  /* 0x0000005818057220 */ /* 0x002fc60000400000 */
[----:B------:R-:W-:-:S13]  /*5780*/  ISETP.GT.AND P5, PT, R3, RZ, P1 ;  /* 0x000000ff0300720c */ /* 0x000fda0000fa4270 */
[----:B------:R-:W-:Y:S01]  /*5790*/  @P5 STG.E desc[UR36][R8.64+0xe4], R85 ;  /* 0x0000e45508005986 */ /* 0x000fe2000c101924 */
[----:B------:R-:W-:-:S03]  /*57a0*/  ISETP.GT.AND P5, PT, R4, 0x1, PT ;  /* 0x000000010400780c */ /* 0x000fc60003fa4270 */
[----:B------:R0:W-:Y:S01]  /*57b0*/  @P3 STG.E desc[UR36][R10.64+0xe0], R57 ;  /* 0x0000e0390a003986 */ /* 0x0001e2000c101924 */
[C---:B------:R-:W-:Y:S02]  /*57c0*/  ISETP.GT.AND P3, PT, R3.reuse, 0x8, P1 ;  /* 0x000000080300780c */ /* 0x040fe40000f64270 */
[----:B------:R-:W-:Y:S01]  /*57d0*/  ISETP.GT.AND P5, PT, R3, 0x80, P5 ;  /* 0x000000800300780c */ /* 0x000fe20002fa4270 */
[----:B0-----:R-:W-:-:S10]  /*57e0*/  FMUL R57, R26, R88 ;  /* 0x000000581a397220 */ /* 0x001fd40000400000 */
[----:B------:R0:W-:Y:S01]  /*57f0*/  @P3 STG.E desc[UR36][R10.64+0xe4], R87 ;  /* 0x0000e4570a003986 */ /* 0x0001e2000c101924 */
[C---:B------:R-:W-:Y:S01]  /*5800*/  ISETP.GT.AND P3, PT, R3.reuse, 0x80, P6 ;  /* 0x000000800300780c */ /* 0x040fe20003764270 */
[----:B------:R-:W-:Y:S01]  /*5810*/  @P5 IMAD.MOV.U32 R8, RZ, RZ, R12 ;  /* 0x000000ffff085224 */ /* 0x000fe200078e000c */
[----:B------:R-:W-:Y:S01]  /*5820*/  ISETP.GT.AND P6, PT, R3, 0x88, P6 ;  /* 0x000000880300780c */ /* 0x000fe200037c4270 */
[----:B------:R-:W-:Y:S02]  /*5830*/  @P5 IMAD.MOV.U32 R9, RZ, RZ, R13 ;  /* 0x000000ffff095224 */ /* 0x000fe400078e000d */
[----:B0-----:R-:W-:-:S08]  /*5840*/  FMUL R11, R30, R88 ;  /* 0x000000581e0b7220 */ /* 0x001fd00000400000 */
[----:B------:R0:W-:Y:S01]  /*5850*/  @P3 STG.E desc[UR36][R12.64], R5 ;  /* 0x000000050c003986 */ /* 0x0001e2000c101924 */
[----:B------:R-:W-:-:S03]  /*5860*/  ISETP.NE.AND P3, PT, R56, RZ, PT ;  /* 0x000000ff3800720c */ /* 0x000fc60003f65270 */
[----:B------:R-:W-:Y:S01]  /*5870*/  @P5 STG.E desc[UR36][R8.64+0x4], R25 ;  /* 0x0000041908005986 */ /* 0x000fe2000c101924 */
[----:B------:R-:W-:-:S03]  /*5880*/  ISETP.NE.AND P5, PT, R58, RZ, PT ;  /* 0x000000ff3a00720c */ /* 0x000fc60003fa5270 */
[----:B------:R1:W-:Y:S01]  /*5890*/  @P6 STG.E desc[UR36][R14.64], R57 ;  /* 0x000000390e006986 */ /* 0x0003e2000c101924 */
[----:B------:R-:W-:Y:S01]  /*58a0*/  ISETP.GT.AND P6, PT, R4, 0x1, PT ;  /* 0x000000010400780c */ /* 0x000fe20003fc4270 */
[----:B0-----:R-:W-:-:S03]  /*58b0*/  FMUL R5, R28, R88 ;  /* 0x000000581c057220 */ /* 0x001fc60000400000 */
[----:B------:R-:W-:Y:S01]  /*58c0*/  ISETP.GT.AND P6, PT, R3, 0x88, P6 ;  /* 0x000000880300780c */ /* 0x000fe200037c4270 */
[----:B-1----:R-:W-:-:S12]  /*58d0*/  FMUL R15, R44, R88 ;  /* 0x000000582c0f7220 */ /* 0x002fd80000400000 */
[----:B------:R-:W-:Y:S01]  /*58e0*/  @P6 STG.E desc[UR36][R20.64+0x4], R27 ;  /* 0x0000041b14006986 */ /* 0x000fe2000c101924 */
[----:B------:R-:W-:-:S04]  /*58f0*/  ISETP.GT.AND P6, PT, R4, 0x8, PT ;  /* 0x000000080400780c */ /* 0x000fc80003fc4270 */
[----:B------:R-:W-:-:S13]  /*5900*/  ISETP.GT.AND P6, PT, R3, 0x80, P6 ;  /* 0x000000800300780c */ /* 0x000fda00037c4270 */
[----:B------:R-:W-:Y:S01]  /*5910*/  @P6 MOV R8, R12 ;  /* 0x0000000c00086202 */ /* 0x000fe20000000f00 */
[----:B------:R-:W-:-:S05]  /*5920*/  @P6 IMAD.MOV.U32 R9, RZ, RZ, R13 ;  /* 0x000000ffff096224 */ /* 0x000fca00078e000d */
[----:B------:R0:W-:Y:S01]  /*5930*/  @P6 STG.E desc[UR36][R8.64+0x20], R5 ;  /* 0x0000200508006986 */ /* 0x0001e2000c101924 */
[----:B------:R-:W-:-:S04]  /*5940*/  ISETP.GT.AND P6, PT, R4, 0x9, PT ;  /* 0x000000090400780c */ /* 0x000fc80003fc4270 */
[----:B------:R-:W-:Y:S01]  /*5950*/  ISETP.GT.AND P6, PT, R3, 0x80, P6 ;  /* 0x000000800300780c */ /* 0x000fe200037c4270 */
[----:B0-----:R-:W-:-:S12]  /*5960*/  FMUL R5, R32, R88 ;  /* 0x0000005820057220 */ /* 0x001fd80000400000 */
[----:B------:R-:W-:Y:S02]  /*5970*/  @P6 IMAD.MOV.U32 R8, RZ, RZ, R12 ;  /* 0x000000ffff086224 */ /* 0x000fe400078e000c */
[----:B------:R-:W-:-:S05]  /*5980*/  @P6 IMAD.MOV.U32 R9, RZ, RZ, R13 ;  /* 0x000000ffff096224 */ /* 0x000fca00078e000d */
[----:B------:R-:W-:Y:S01]  /*5990*/  @P6 STG.E desc[UR36][R8.64+0x24], R29 ;  /* 0x0000241d08006986 */ /* 0x000fe2000c101924 */
[----:B------:R-:W-:-:S04]  /*59a0*/  ISETP.GT.AND P6, PT, R4, 0x8, PT ;  /* 0x000000080400780c */ /* 0x000fc80003fc4270 */
[----:B------:R-:W-:-:S13]  /*59b0*/  ISETP.GT.AND P6, PT, R3, 0x88, P6 ;  /* 0x000000880300780c */ /* 0x000fda00037c4270 */
[----:B------:R0:W-:Y:S01]  /*59c0*/  @P6 STG.E desc[UR36][R6.64+0x20], R11 ;  /* 0x0000200b06006986 */ /* 0x0001e2000c101924 */
[----:B------:R-:W-:-:S04]  /*59d0*/  ISETP.GT.AND P6, PT, R4, 0x9, PT ;  /* 0x000000090400780c */ /* 0x000fc80003fc4270 */
[----:B------:R-:W-:Y:S01]  /*59e0*/  ISETP.GT.AND P6, PT, R3, 0x88, P6 ;  /* 0x000000880300780c */ /* 0x000fe200037c4270 */
[----:B0-----:R-:W-:-:S12]  /*59f0*/  FMUL R11, R34, R88 ;  /* 0x00000058220b7220 */ /* 0x001fd80000400000 */
[----:B------:R-:W-:Y:S01]  /*5a00*/  @P6 STG.E desc[UR36][R6.64+0x24], R31 ;  /* 0x0000241f06006986 */ /* 0x000fe2000c101924 */
[----:B------:R-:W-:-:S04]  /*5a10*/  ISETP.GT.AND P6, PT, R4, 0x10, PT ;  /* 0x000000100400780c */ /* 0x000fc80003fc4270 */
[----:B------:R-:W-:-:S13]  /*5a20*/  ISETP.GT.AND P6, PT, R3, 0x80, P6 ;  /* 0x000000800300780c */ /* 0x000fda00037c4270 */
[----:B------:R-:W-:Y:S02]  /*5a30*/  @P6 IMAD.MOV.U32 R8, RZ, RZ, R12 ;  /* 0x000000ffff086224 */ /* 0x000fe400078e000c */
        /* <DEDUP_REMOVED lines=35> */
[----:B------:R-:W-:Y:S01]  /*5c70*/  @P6 MOV R8, R12 ;  /* 0x0000000c00086202 */ /* 0x000fe20000000f00 */
[----:B------:R-:W-:-:S05]  /*5c80*/  @P6 IMAD.MOV.U32 R9, RZ, RZ, R13 ;  /* 0x000000ffff096224 */ /* 0x000fca00078e000d */
[----:B------:R0:W-:Y:S01]  /*5c90*/  @P6 STG.E desc[UR36][R8.64+0x80], R5 ;  /* 0x0000800508006986 */ /* 0x0001e2000c101924 */
[----:B------:R-:W-:-:S04]  /*5ca0*/  ISETP.GT.AND P6, PT, R4, 0x21, PT ;  /* 0x000000210400780c */ /* 0x000fc80003fc4270 */
[----:B------:R-:W-:-:S13]  /*5cb0*/  ISETP.GT.AND P6, PT, R3, 0x80, P6 ;  /* 0x000000800300780c */ /* 0x000fda00037c4270 */
[----:B0-----:R-:W-:Y:S02]  /*5cc0*/  @P6 IMAD.MOV.U32 R8, RZ, RZ, R12 ;  /* 0x000000ffff086224 */ /* 0x001fe400078e000c */
[----:B------:R-:W-:-:S05]  /*5cd0*/  @P6 IMAD.MOV.U32 R9, RZ, RZ, R13 ;  /* 0x000000ffff096224 */ /* 0x000fca00078e000d */
[----:B------:R0:W-:Y:S01]  /*5ce0*/  @P6 STG.E desc[UR36][R8.64+0x84], R41 ;  /* 0x0000842908006986 */ /* 0x0001e2000c101924 */
[----:B------:R-:W-:-:S04]  /*5cf0*/  ISETP.GT.AND P6, PT, R4, 0x20, PT ;  /* 0x000000200400780c */ /* 0x000fc80003fc4270 */
[----:B------:R-:W-:Y:S01]  /*5d00*/  ISETP.GT.AND P6, PT, R3, 0x88, P6 ;  /* 0x000000880300780c */ /* 0x000fe200037c4270 */
[----:B0-----:R-:W-:-:S12]  /*5d10*/  FMUL R9, R46, R88 ;  /* 0x000000582e097220 */ /* 0x001fd80000400000 */
[----:B------:R0:W-:Y:S01]  /*5d20*/  @P6 STG.E desc[UR36][R6.64+0x80], R11 ;  /* 0x0000800b06006986 */ /* 0x0001e2000c101924 */
[----:B------:R-:W-:-:S04]  /*5d30*/  ISETP.GT.AND P6, PT, R4, 0x21, PT ;  /* 0x000000210400780c */ /* 0x000fc80003fc4270 */
[----:B------:R-:W-:Y:S01]  /*5d40*/  ISETP.GT.AND P6, PT, R3, 0x88, P6 ;  /* 0x000000880300780c */ /* 0x000fe200037c4270 */
[----:B0-----:R-:W-:-:S12]  /*5d50*/  FMUL R11, R48, R88 ;  /* 0x00000058300b7220 */ /* 0x001fd80000400000 */
[----:B------:R-:W-:Y:S02]  /*5d60*/  @P6 IMAD.MOV.U32 R4, RZ, RZ, R6 ;  /* 0x000000ffff046224 */ /* 0x000fe400078e0006 */
[----:B------:R-:W-:-:S05]  /*5d70*/  @P6 IMAD.MOV.U32 R5, RZ, RZ, R7 ;  /* 0x000000ffff056224 */ /* 0x000fca00078e0007 */
[----:B------:R0:W-:Y:S01]  /*5d80*/  @P6 STG.E desc[UR36][R4.64+0x84], R43 ;  /* 0x0000842b04006986 */ /* 0x0001e2000c101924 */
[C---:B------:R-:W-:Y:S02]  /*5d90*/  ISETP.GT.AND P6, PT, R3.reuse, 0x80, P5 ;  /* 0x000000800300780c */ /* 0x040fe40002fc4270 */
[----:B------:R-:W-:-:S11]  /*5da0*/  ISETP.GT.AND P5, PT, R3, 0x88, P5 ;  /* 0x000000880300780c */ /* 0x000fd60002fa4270 */
[----:B0-----:R-:W-:Y:S02]  /*5db0*/  @P6 IMAD.MOV.U32 R4, RZ, RZ, R12 ;  /* 0x000000ffff046224 */ /* 0x001fe400078e000c */
[----:B------:R-:W-:-:S05]  /*5dc0*/  @P6 IMAD.MOV.U32 R5, RZ, RZ, R13 ;  /* 0x000000ffff056224 */ /* 0x000fca00078e000d */
[----:B------:R0:W-:Y:S01]  /*5dd0*/  @P6 STG.E desc[UR36][R4.64+0xa0], R15 ;  /* 0x0000a00f04006986 */ /* 0x0001e2000c101924 */
[C---:B------:R-:W-:Y:S02]  /*5de0*/  ISETP.GT.AND P6, PT, R3.reuse, 0x80, P3 ;  /* 0x000000800300780c */ /* 0x040fe40001fc4270 */
[----:B------:R-:W-:-:S11]  /*5df0*/  ISETP.GT.AND P3, PT, R3, 0x88, P3 ;  /* 0x000000880300780c */ /* 0x000fd60001f64270 */
[----:B0-----:R-:W-:Y:S02]  /*5e00*/  @P6 IMAD.MOV.U32 R4, RZ, RZ, R12 ;  /* 0x000000ffff046224 */ /* 0x001fe400078e000c */
[----:B------:R-:W-:-:S05]  /*5e10*/  @P6 IMAD.MOV.U32 R5, RZ, RZ, R13 ;  /* 0x000000ffff056224 */ /* 0x000fca00078e000d */
[----:B------:R0:W-:Y:S02]  /*5e20*/  @P6 STG.E desc[UR36][R4.64+0xa4], R45 ;  /* 0x0000a42d04006986 */ /* 0x0001e4000c101924 */
[----:B0-----:R-:W-:Y:S02]  /*5e30*/  @P5 IMAD.MOV.U32 R4, RZ, RZ, R6 ;  /* 0x000000ffff045224 */ /* 0x001fe400078e0006 */
[----:B------:R-:W-:-:S05]  /*5e40*/  @P5 IMAD.MOV.U32 R5, RZ, RZ, R7 ;  /* 0x000000ffff055224 */ /* 0x000fca00078e0007 */
[----:B------:R0:W-:Y:S01]  /*5e50*/  @P5 STG.E desc[UR36][R4.64+0xa0], R9 ;  /* 0x0000a00904005986 */ /* 0x0001e2000c101924 */
[C---:B------:R-:W-:Y:S02]  /*5e60*/  ISETP.GT.AND P5, PT, R3.reuse, 0x80, P4 ;  /* 0x000000800300780c */ /* 0x040fe400027a4270 */
[----:B------:R-:W-:Y:S02]  /*5e70*/  ISETP.GT.AND P4, PT, R3, 0x88, P4 ;  /* 0x000000880300780c */ /* 0x000fe40002784270 */
[----:B0-----:R-:W-:Y:S01]  /*5e80*/  @P3 MOV R4, R6 ;  /* 0x0000000600043202 */ /* 0x001fe20000000f00 */
[----:B------:R-:W-:Y:S02]  /*5e90*/  @P3 IMAD.MOV.U32 R5, RZ, RZ, R7 ;  /* 0x000000ffff053224 */ /* 0x000fe400078e0007 */
[----:B------:R-:W-:-:S03]  /*5ea0*/  FMUL R9, R52, R88 ;  /* 0x0000005834097220 */ /* 0x000fc60000400000 */
[----:B------:R0:W-:Y:S01]  /*5eb0*/  @P3 STG.E desc[UR36][R4.64+0xa4], R47 ;  /* 0x0000a42f04003986 */ /* 0x0001e2000c101924 */
[C---:B------:R-:W-:Y:S02]  /*5ec0*/  ISETP.GT.AND P3, PT, R3.reuse, 0x80, P0 ;  /* 0x000000800300780c */ /* 0x040fe40000764270 */
[----:B------:R-:W-:Y:S01]  /*5ed0*/  ISETP.GT.AND P0, PT, R3, 0x88, P0 ;  /* 0x000000880300780c */ /* 0x000fe20000704270 */
[----:B0-----:R-:W-:Y:S02]  /*5ee0*/  @P5 IMAD.MOV.U32 R4, RZ, RZ, R12 ;  /* 0x000000ffff045224 */ /* 0x001fe400078e000c */
[----:B------:R-:W-:-:S05]  /*5ef0*/  @P5 IMAD.MOV.U32 R5, RZ, RZ, R13 ;  /* 0x000000ffff055224 */ /* 0x000fca00078e000d */
[----:B------:R0:W-:Y:S01]  /*5f00*/  @P5 STG.E desc[UR36][R4.64+0xc0], R11 ;  /* 0x0000c00b04005986 */ /* 0x0001e2000c101924 */
[C---:B------:R-:W-:Y:S02]  /*5f10*/  ISETP.GT.AND P5, PT, R3.reuse, 0x80, P2 ;  /* 0x000000800300780c */ /* 0x040fe400017a4270 */
[----:B------:R-:W-:Y:S01]  /*5f20*/  ISETP.GT.AND P2, PT, R3, 0x88, P2 ;  /* 0x000000880300780c */ /* 0x000fe20001744270 */
[----:B0-----:R-:W-:Y:S02]  /*5f30*/  @P3 IMAD.MOV.U32 R4, RZ, RZ, R12 ;  /* 0x000000ffff043224 */ /* 0x001fe400078e000c */
[----:B------:R-:W-:Y:S01]  /*5f40*/  FMUL R11, R54, R88 ;  /* 0x00000058360b7220 */ /* 0x000fe20000400000 */
[----:B------:R-:W-:-:S05]  /*5f50*/  @P3 IMAD.MOV.U32 R5, RZ, RZ, R13 ;  /* 0x000000ffff053224 */ /* 0x000fca00078e000d */
[----:B------:R0:W-:Y:S01]  /*5f60*/  @P3 STG.E desc[UR36][R4.64+0xc4], R49 ;  /* 0x0000c43104003986 */ /* 0x0001e2000c101924 */
[C---:B------:R-:W-:Y:S02]  /*5f70*/  ISETP.GT.AND P3, PT, R3.reuse, 0x80, P1 ;  /* 0x000000800300780c */ /* 0x040fe40000f64270 */
[----:B------:R-:W-:Y:S01]  /*5f80*/  ISETP.GT.AND P1, PT, R3, 0x88, P1 ;  /* 0x000000880300780c */ /* 0x000fe20000f24270 */
[----:B------:R-:W-:Y:S01]  /*5f90*/  FMUL R3, R50, R88 ;  /* 0x0000005832037220 */ /* 0x000fe20000400000 */
[----:B0-----:R-:W-:Y:S02]  /*5fa0*/  @P4 IMAD.MOV.U32 R4, RZ, RZ, R6 ;  /* 0x000000ffff044224 */ /* 0x001fe400078e0006 */
[----:B------:R-:W-:-:S05]  /*5fb0*/  @P4 IMAD.MOV.U32 R5, RZ, RZ, R7 ;  /* 0x000000ffff054224 */ /* 0x000fca00078e0007 */
[----:B------:R0:W-:Y:S02]  /*5fc0*/  @P4 STG.E desc[UR36][R4.64+0xc0], R3 ;  /* 0x0000c00304004986 */ /* 0x0001e4000c101924 */
[----:B0-----:R-:W-:Y:S02]  /*5fd0*/  @P0 IMAD.MOV.U32 R4, RZ, RZ, R6 ;  /* 0x000000ffff040224 */ /* 0x001fe400078e0006 */
[----:B------:R-:W-:-:S05]  /*5fe0*/  @P0 IMAD.MOV.U32 R5, RZ, RZ, R7 ;  /* 0x000000ffff050224 */ /* 0x000fca00078e0007 */
[----:B------:R0:W-:Y:S02]  /*5ff0*/  @P0 STG.E desc[UR36][R4.64+0xc4], R51 ;  /* 0x0000c43304000986 */ /* 0x0001e4000c101924 */
[----:B0-----:R-:W-:Y:S02]  /*6000*/  @P5 IMAD.MOV.U32 R4, RZ, RZ, R12 ;  /* 0x000000ffff045224 */ /* 0x001fe400078e000c */
[----:B------:R-:W-:-:S05]  /*6010*/  @P5 IMAD.MOV.U32 R5, RZ, RZ, R13 ;  /* 0x000000ffff055224 */ /* 0x000fca00078e000d */
[----:B------:R0:W-:Y:S04]  /*6020*/  @P5 STG.E desc[UR36][R4.64+0xe0], R9 ;  /* 0x0000e00904005986 */ /* 0x0001e8000c101924 */
[----:B------:R1:W-:Y:S01]  /*6030*/  @P3 STG.E desc[UR36][R12.64+0xe4], R53 ;  /* 0x0000e4350c003986 */ /* 0x0003e2000c101924 */
[----:B0-----:R-:W-:Y:S01]  /*6040*/  @P2 MOV R4, R6 ;  /* 0x0000000600042202 */ /* 0x001fe20000000f00 */
[----:B------:R-:W-:-:S05]  /*6050*/  @P2 IMAD.MOV.U32 R5, RZ, RZ, R7 ;  /* 0x000000ffff052224 */ /* 0x000fca00078e0007 */
[----:B------:R1:W-:Y:S04]  /*6060*/  @P2 STG.E desc[UR36][R4.64+0xe0], R11 ;  /* 0x0000e00b04002986 */ /* 0x0003e8000c101924 */
[----:B------:R1:W-:Y:S02]  /*6070*/  @P1 STG.E desc[UR36][R6.64+0xe4], R55 ;  /* 0x0000e43706001986 */ /* 0x0003e4000c101924 */
.L_x_158:
[----:B------:R-:W-:Y:S05]  /*6080*/  BSYNC B0 ;  /* 0x0000000000007941 */ /* 0x000fea0003800000 */
.L_x_34:
[----:B------:R-:W-:Y:S01]  /*6090*/  ULDC UR4, c[0x0][0xc] ;  /* 0x0000030000047ab9 */ /* 0x000fe20000000800 */
[----:B------:R-:W-:Y:S01]  /*60a0*/  ULDC UR5, c[0x0][0x10] ;  /* 0x0000040000057ab9 */ /* 0x000fe20000000800 */
[----:B------:R-:W2:Y:S01]  /*60b0*/  LDC R3, c[0x0][0x14] ;  /* 0x00000500ff037b82 */ /* 0x000ea20000000800 */
[----:B------:R-:W-:Y:S01]  /*60c0*/  UIMAD.WIDE.U32 UR4, UR4, UR5, URZ ;  /* 0x00000005040472a5 */ /* 0x000fe2000f8e003f */
[----:B------:R-:W-:Y:S02]  /*60d0*/  IMAD.MOV.U32 R92, RZ, RZ, -0x1 ;  /* 0xffffffffff5c7424 */ /* 0x000fe400078e00ff */
[----:B------:R-:W-:-:S03]  /*60e0*/  IMAD.MOV.U32 R89, RZ, RZ, -0x1 ;  /* 0xffffffffff597424 */ /* 0x000fc600078e00ff */
[----:B--2---:R-:W-:-:S04]  /*60f0*/  IMAD.WIDE.U32 R16, R3, UR4, R16 ;  /* 0x0000000403107c25 */ /* 0x004fc8000f8e0010 */
[----:B------:R-:W-:Y:S01]  /*6100*/  IMAD R3, R3, UR5, RZ ;  /* 0x0000000503037c24 */ /* 0x000fe2000f8e02ff */
[----:B------:R-:W-:Y:S02]  /*6110*/  ULDC.64 UR4, c[0x0][0x650] ;  /* 0x0001940000047ab9 */ /* 0x000fe40000000a00 */
[----:B------:R-:W-:Y:S01]  /*6120*/  ISETP.GE.U32.AND P0, PT, R16, UR4, PT ;  /* 0x0000000410007c0c */ /* 0x000fe2000bf06070 */
[--C-:B------:R-:W-:Y:S01]  /*6130*/  IMAD.IADD R17, R17, 0x1, R3.reuse ;  /* 0x0000000111117824 */ /* 0x100fe200078e0203 */
[----:B------:R-:W-:-:S04]  /*6140*/  PRMT R3, RZ, 0x7610, R3 ;  /* 0x00007610ff037816 */ /* 0x000fc80000000003 */
[----:B------:R-:W-:-:S13]  /*6150*/  ISETP.GE.U32.AND.EX P0, PT, R17, UR5, PT, P0 ;  /* 0x0000000511007c0c */ /* 0x000fda000bf06100 */
[----:B------:R-:W-:Y:S05]  /*6160*/  @P0 BRA `(.L_x_159) ;  /* 0x0000000400640947 */ /* 0x000fea0003800000 */
[----:B-1----:R-:W1:Y:S01]  /*6170*/  S2R R12, SR_CTAID.X ;  /* 0x00000000000c7919 */ /* 0x002e620000002500 */
[----:B---3--:R-:W2:Y:S01]  /*6180*/  LDC.64 R10, c[0x0][0x628] ;  /* 0x00018a00ff0a7b82 */ /* 0x008ea20000000a00 */
[----:B------:R-:W-:Y:S01]  /*6190*/  ULDC UR4, c[0x0][0x150] ;  /* 0x0000540000047ab9 */ /* 0x000fe20000000800 */
[----:B------:R-:W-:Y:S01]  /*61a0*/  IMAD.MOV.U32 R8, RZ, RZ, R16 ;  /* 0x000000ffff087224 */ /* 0x000fe200078e0010 */
[----:B------:R-:W3:Y:S01]  /*61b0*/  S2R R24, SR_CTAID.Y ;  /* 0x0000000000187919 */ /* 0x000ee20000002600 */
[----:B------:R-:W-:-:S04]  /*61c0*/  IMAD.MOV.U32 R9, RZ, RZ, R17 ;  /* 0x000000ffff097224 */ /* 0x000fc800078e0011 */
[----:B------:R-:W0:Y:S08]  /*61d0*/  LDC R21, c[0x0][0x144] ;  /* 0x00005100ff157b82 */ /* 0x000e300000000800 */
[----:B------:R-:W0:Y:S08]  /*61e0*/  LDC R0, c[0x0][0x630] ;  /* 0x00018c00ff007b82 */ /* 0x000e300000000800 */
[----:B------:R-:W0:Y:S01]  /*61f0*/  LDC.64 R14, c[0x0][0x620] ;  /* 0x00018800ff0e7b82 */ /* 0x000e220000000a00 */
[----:B--2---:R-:W-:-:S04]  /*6200*/  ISETP.NE.U32.AND P0, PT, R10, RZ, PT ;  /* 0x000000ff0a00720c */ /* 0x004fc80003f05070 */
[----:B------:R-:W-:Y:S02]  /*6210*/  ISETP.NE.AND.EX P0, PT, R11, RZ, PT, P0 ;  /* 0x000000ff0b00720c */ /* 0x000fe40003f05300 */
[----:B-1----:R-:W-:-:S05]  /*6220*/  I2FP.F32.U32 R3, R12 ;  /* 0x0000000c00037245 */ /* 0x002fca0000201000 */
[----:B------:R-:W-:-:S04]  /*6230*/  FMUL R3, R3, UR4 ;  /* 0x0000000403037c20 */ /* 0x000fc80008400000 */
[----:B------:R1:W2:Y:S02]  /*6240*/  F2I.U32.TRUNC.NTZ R20, R3 ;  /* 0x0000000300147305 */ /* 0x0002a4000020f000 */
[----:B---3--:R-:W-:Y:S05]  /*6250*/  @!P0 BRA `(.L_x_160) ;  /* 0x0000000000288947 */ /* 0x008fea0003800000 */
[----:B-1----:R-:W1:Y:S02]  /*6260*/  LDC R3, c[0x0][0x634] ;  /* 0x00018d00ff037b82 */ /* 0x002e640000000800 */
[----:B-1----:R-:W-:-:S05]  /*6270*/  IADD3 R3, P0, R16, R3, RZ ;  /* 0x0000000310037210 */ /* 0x002fca0007f1e0ff */
[----:B------:R-:W-:-:S04]  /*6280*/  IMAD.X R13, RZ, RZ, R17, P0 ;  /* 0x000000ffff0d7224 */ /* 0x000fc800000e0611 */
[----:B------:R-:W-:-:S04]  /*6290*/  IMAD.WIDE.U32 R4, R13, R10, RZ ;  /* 0x0000000a0d047225 */ /* 0x000fc800078e00ff */
[----:B0-----:R-:W-:-:S04]  /*62a0*/  IMAD.WIDE.U32 R6, P0, R3, R11, R4 ;  /* 0x0000000b03067225 */ /* 0x001fc80007800004 */
[----:B------:R-:W-:-:S04]  /*62b0*/  IMAD.WIDE.U32 R4, R3, R10, RZ ;  /* 0x0000000a03047225 */ /* 0x000fc800078e00ff */
[----:B------:R-:W-:Y:S01]  /*62c0*/  IMAD.X R9, RZ, RZ, RZ, P0 ;  /* 0x000000ffff097224 */ /* 0x000fe200000e06ff */
[----:B------:R-:W-:Y:S01]  /*62d0*/  IADD3 RZ, P0, R5, R6, RZ ;  /* 0x0000000605ff7210 */ /* 0x000fe20007f1e0ff */
[----:B------:R-:W-:-:S04]  /*62e0*/  IMAD.MOV.U32 R8, RZ, RZ, R7 ;  /* 0x000000ffff087224 */ /* 0x000fc800078e0007 */
[----:B------:R-:W-:-:S08]  /*62f0*/  IMAD.WIDE.U32.X R8, R13, R11, R8, P0 ;  /* 0x0000000b0d087225 */ /* 0x000fd000000e0408 */
.L_x_160:
[----:B------:R-:W3:Y:S01]  /*6300*/  LDC.64 R28, c[0x0][0x640] ;  /* 0x00019000ff1c7b82 */ /* 0x000ee20000000a00 */
[-CC-:B0-----:R-:W-:Y:S01]  /*6310*/  SHF.R.U64 R89, R8, R0.reuse, R9.reuse ;  /* 0x0000000008597219 */ /* 0x181fe20000001209 */
[----:B--2---:R-:W-:Y:S01]  /*6320*/  IMAD.MOV R20, RZ, RZ, -R20 ;  /* 0x000000ffff147224 */ /* 0x004fe200078e0a14 */
[----:B------:R-:W-:Y:S01]  /*6330*/  SHF.R.U32.HI R0, RZ, R0, R9 ;  /* 0x00000000ff007219 */ /* 0x000fe20000011609 */
[----:B------:R-:W-:Y:S01]  /*6340*/  ULDC UR4, c[0x0][0x154] ;  /* 0x0000550000047ab9 */ /* 0x000fe20000000800 */
[----:B-1----:R-:W-:Y:S01]  /*6350*/  IADD3 R3, P0, RZ, -R89, RZ ;  /* 0x80000059ff037210 */ /* 0x002fe20007f1e0ff */
[----:B------:R-:W-:Y:S02]  /*6360*/  IMAD R21, R21, R20, R12 ;  /* 0x0000001415157224 */ /* 0x000fe400078e020c */
[----:B------:R-:W0:Y:S01]  /*6370*/  LDC R6, c[0x0][0x618] ;  /* 0x00018600ff067b82 */ /* 0x000e220000000800 */
[----:B------:R-:W-:Y:S02]  /*6380*/  IMAD.MOV.U32 R7, RZ, RZ, 0x1 ;  /* 0x00000001ff077424 */ /* 0x000fe400078e00ff */
[----:B------:R-:W-:-:S04]  /*6390*/  IMAD.X R5, RZ, RZ, ~R0, P0 ;  /* 0x000000ffff057224 */ /* 0x000fc800000e0e00 */
[-C--:B------:R-:W-:Y:S01]  /*63a0*/  IMAD R0, R5, R14.reuse, RZ ;  /* 0x0000000e05007224 */ /* 0x080fe200078e02ff */
[----:B------:R-:W1:Y:S01]  /*63b0*/  LDC R8, c[0x0][0x608] ;  /* 0x00018200ff087b82 */ /* 0x000e620000000800 */
[----:B------:R-:W-:-:S04]  /*63c0*/  IMAD.WIDE.U32 R4, R3, R14, R16 ;  /* 0x0000000e03047225 */ /* 0x000fc800078e0010 */
[----:B------:R-:W-:Y:S01]  /*63d0*/  IMAD R3, R3, R15, R0 ;  /* 0x0000000f03037224 */ /* 0x000fe200078e0200 */
[----:B------:R-:W-:Y:S02]  /*63e0*/  I2FP.F32.U32 R0, R24 ;  /* 0x0000001800007245 */ /* 0x000fe40000201000 */
[----:B------:R-:W2:Y:S01]  /*63f0*/  LDC R26, c[0x0][0x658] ;  /* 0x00019600ff1a7b82 */ /* 0x000ea20000000800 */
[----:B---3--:R-:W-:Y:S02]  /*6400*/  ISETP.NE.U32.AND P0, PT, R28, RZ, PT ;  /* 0x000000ff1c00720c */ /* 0x008fe40003f05070 */
[----:B------:R-:W-:Y:S01]  /*6410*/  IADD3 R3, R5, R3, RZ ;  /* 0x0000000305037210 */ /* 0x000fe20007ffe0ff */
[----:B------:R-:W-:Y:S01]  /*6420*/  FMUL R0, R0, UR4 ;  /* 0x0000000400007c20 */ /* 0x000fe20008400000 */
[----:B------:R-:W-:Y:S01]  /*6430*/  ISETP.NE.AND.EX P0, PT, R29, RZ, PT, P0 ;  /* 0x000000ff1d00720c */ /* 0x000fe20003f05300 */
[----:B------:R-:W-:Y:S02]  /*6440*/  IMAD.MOV.U32 R5, RZ, RZ, -0x1 ;  /* 0xffffffffff057424 */ /* 0x000fe400078e00ff */
[----:B------:R-:W3:Y:S01]  /*6450*/  LDC R15, c[0x0][0x148] ;  /* 0x00005200ff0f7b82 */ /* 0x000ee20000000800 */
[-CC-:B0-----:R-:W-:Y:S01]  /*6460*/  SHF.R.U64 R12, R4, R6.reuse, R3.reuse ;  /* 0x00000006040c7219 */ /* 0x181fe20000001203 */
[----:B------:R0:W0:Y:S01]  /*6470*/  F2I.U32.TRUNC.NTZ R13, R0 ;  /* 0x00000000000d7305 */ /* 0x000022000020f000 */
[----:B------:R-:W-:-:S05]  /*6480*/  SHF.R.U32.HI R3, RZ, R6, R3 ;  /* 0x00000006ff037219 */ /* 0x000fca0000011603 */
[----:B------:R-:W0:Y:S01]  /*6490*/  LDC R20, c[0x0][0x600] ;  /* 0x00018000ff147b82 */ /* 0x000e220000000800 */
[-CC-:B-1----:R-:W-:Y:S02]  /*64a0*/  SHF.R.U64 R10, R12, R8.reuse, R3.reuse ;  /* 0x000000080c0a7219 */ /* 0x182fe40000001203 */
[----:B------:R-:W-:-:S05]  /*64b0*/  SHF.R.U32.HI R3, RZ, R8, R3 ;  /* 0x00000008ff037219 */ /* 0x000fca0000011603 */
[----:B------:R-:W1:Y:S01]  /*64c0*/  LDC R27, c[0x0][0x648] ;  /* 0x00019200ff1b7b82 */ /* 0x000e620000000800 */
[-C--:B--2---:R-:W-:Y:S02]  /*64d0*/  SHF.L.U32 R4, R5, R26.reuse, RZ ;  /* 0x0000001a05047219 */ /* 0x084fe400000006ff */
[-CC-:B------:R-:W-:Y:S02]  /*64e0*/  SHF.R.U64 R14, R10, R26.reuse, R3.reuse ;  /* 0x0000001a0a0e7219 */ /* 0x180fe40000001203 */
[----:B------:R-:W-:Y:S02]  /*64f0*/  SHF.R.U32.HI R5, RZ, R26, R3 ;  /* 0x0000001aff057219 */ /* 0x000fe40000011603 */
[----:B------:R-:W-:Y:S01]  /*6500*/  LOP3.LUT R25, RZ, R4, RZ, 0x33, !PT ;  /* 0x00000004ff197212 */ /* 0x000fe200078e33ff */
[----:B------:R-:W2:Y:S01]  /*6510*/  LDC R30, c[0x0][0x638] ;  /* 0x00018e00ff1e7b82 */ /* 0x000ea20000000800 */
[----:B------:R-:W-:Y:S01]  /*6520*/  SHF.L.U32 R26, R7, R26, RZ ;  /* 0x0000001a071a7219 */ /* 0x000fe200000006ff */
[----:B------:R-:W-:-:S06]  /*6530*/  IMAD.MOV.U32 R4, RZ, RZ, R14 ;  /* 0x000000ffff047224 */ /* 0x000fcc00078e000e */
[----:B------:R-:W0:Y:S01]  /*6540*/  LDC R31, c[0x0][0x610] ;  /* 0x00018400ff1f7b82 */ /* 0x000e220000000800 */
        /* <DEDUP_REMOVED lines=11> */
.L_x_161:
[----:B------:R-:W-:Y:S01]  /*6600*/  ISETP.NE.AND P0, PT, R2, 0x1, PT ;  /* 0x000000010200780c */ /* 0x000fe20003f05270 */
[----:B0-----:R-:W-:Y:S01]  /*6610*/  VIADD R7, R20, 0xffffffff ;  /* 0xffffffff14077836 */ /* 0x001fe20000000000 */
[----:B-1----:R-:W-:Y:S01]  /*6620*/  SHF.R.U64 R0, R4, R27, R5 ;  /* 0x0000001b04007219 */ /* 0x002fe20000001205 */
[----:B------:R-:W-:Y:S01]  /*6630*/  IMAD.MOV R13, RZ, RZ, -R13 ;  /* 0x000000ffff0d7224 */ /* 0x000fe200078e0a0d */
[----:B------:R-:W-:Y:S01]  /*6640*/  LOP3.LUT R5, R10, R25, RZ, 0xc0, !PT ;  /* 0x000000190a057212 */ /* 0x000fe200078ec0ff */
[----:B------:R-:W-:Y:S01]  /*6650*/  IMAD.MOV.U32 R4, RZ, RZ, 0x1 ;  /* 0x00000001ff047424 */ /* 0x000fe200078e00ff */
[----:B------:R-:W-:Y:S01]  /*6660*/  LOP3.LUT R12, R12, R7, RZ, 0xc0, !PT ;  /* 0x000000070c0c7212 */ /* 0x000fe200078ec0ff */
[----:B------:R-:W-:Y:S02]  /*6670*/  IMAD.MOV R3, RZ, RZ, -R0 ;  /* 0x000000ffff037224 */ /* 0x000fe400078e0a00 */
[----:B------:R-:W-:Y:S02]  /*6680*/  IMAD R0, R26, R0, R5 ;  /* 0x000000001a007224 */ /* 0x000fe400078e0205 */
[----:B--2---:R-:W-:-:S02]  /*6690*/  IMAD R3, R3, R30, R14 ;  /* 0x0000001e03037224 */ /* 0x004fc400078e020e */
[----:B---3--:R-:W-:Y:S02]  /*66a0*/  @P0 IMAD R21, R15, R13, R24 ;  /* 0x0000000d0f150224 */ /* 0x008fe400078e0218 */
[----:B------:R-:W-:Y:S01]  /*66b0*/  IMAD R5, R3, R20, R12 ;  /* 0x0000001403057224 */ /* 0x000fe200078e020c */
[----:B------:R-:W-:Y:S01]  /*66c0*/  PRMT R3, R4, 0x7610, R3 ;  /* 0x0000761004037816 */ /* 0x000fe20000000003 */
[----:B------:R-:W-:-:S05]  /*66d0*/  IMAD R0, R0, R31, R21 ;  /* 0x0000001f00007224 */ /* 0x000fca00078e0215 */
[----:B------:R-:W-:Y:S02]  /*66e0*/  SEL R92, R5, R0, !P0 ;  /* 0x00000000055c7207 */ /* 0x000fe40004000000 */
[----:B------:R-:W-:-:S07]  /*66f0*/  SEL R0, R0, R5, !P0 ;  /* 0x0000000500007207 */ /* 0x000fce0004000000 */
.L_x_159:
[----:B------:R-:W-:Y:S01]  /*6700*/  LOP3.LUT P0, RZ, R3, 0xff, RZ, 0xc0, !PT ;  /* 0x000000ff03ff7812 */ /* 0x000fe2000780c0ff */
[----:B------:R-:W-:-:S12]  /*6710*/  IMAD.MOV.U32 R94, RZ, RZ, R0 ;  /* 0x000000ffff5e7224 */ /* 0x000fd800078e0000 */
[----:B------:R-:W-:Y:S05]  /*6720*/  @P0 BRA `(.L_x_162) ;  /* 0xffffffa800c40947 */ /* 0x000fea000383ffff */
[----:B------:R-:W-:Y:S05]  /*6730*/  EXIT ;  /* 0x000000000000794d */ /* 0x000fea0003800000 */
.L_x_7:
[----:B------:R-:W-:Y:S01]  /*6740*/  ULDC.64 UR4, c[0x0][0x650] ;  /* 0x0001940000047ab9 */ /* 0x000fe20000000a00 */
[----:B------:R-:W-:Y:S01]  /*6750*/  PRMT R6, RZ, 0x7610, R6 ;  /* 0x00007610ff067816 */ /* 0x000fe20000000006 */
[----:B------:R-:W-:Y:S01]  /*6760*/  IMAD.MOV.U32 R20, RZ, RZ, -0x1 ;  /* 0xffffffffff147424 */ /* 0x000fe200078e00ff */
[----:B------:R-:W-:Y:S01]  /*6770*/  ISETP.GE.U32.AND P0, PT, R16, UR4, PT ;  /* 0x0000000410007c0c */ /* 0x000fe2000bf06070 */
[----:B------:R-:W-:Y:S01]  /*6780*/  IMAD.MOV.U32 R13, RZ, RZ, -0x1 ;  /* 0xffffffffff0d7424 */ /* 0x000fe200078e00ff */
[----:B------:R-:W-:Y:S02]  /*6790*/  MOV R11, 0xffffffff ;  /* 0xffffffff000b7802 */ /* 0x000fe40000000f00 */
        /* <DEDUP_REMOVED lines=20> */
.L_x_164:
[----:B------:R-:W0:Y:S01]  /*68e0*/  LDC.64 R28, c[0x0][0x640] ;  /* 0x00019000ff1c7b82 */ /* 0x000e220000000a00 */
[-CC-:B------:R-:W-:Y:S01]  /*68f0*/  SHF.R.U64 R22, R12, R6.reuse, R13.reuse ;  /* 0x000000060c167219 */ /* 0x180fe2000000120d */
[----:B------:R-:W-:Y:S01]  /*6900*/  IMAD.MOV.U32 R30, RZ, RZ, 0x1 ;  /* 0x00000001ff1e7424 */ /* 0x000fe200078e00ff */
[----:B------:R-:W-:Y:S02]  /*6910*/  SHF.R.U32.HI R6, RZ, R6, R13 ;  /* 0x00000006ff067219 */ /* 0x000fe4000001160d */
        /* <DEDUP_REMOVED lines=9> */
[----:B------:R-:W-:-:S03]  /*69b0*/  IMAD.IADD R9, R9, 0x1, R11 ;  /* 0x0000000109097824 */ /* 0x000fc600078e020b */
[----:B------:R-:W-:-:S03]  /*69c0*/  ISETP.NE.AND.EX P0, PT, R29, RZ, PT, P0 ;  /* 0x000000ff1d00720c */ /* 0x000fc60003f05300 */
[----:B------:R-:W0:Y:S01]  /*69d0*/  LDC R20, c[0x0][0x600] ;  /* 0x00018000ff147b82 */ /* 0x000e220000000800 */
[-CC-:B-1----:R-:W-:Y:S01]  /*69e0*/  SHF.R.U64 R14, R8, R10.reuse, R9.reuse ;  /* 0x0000000a080e7219 */ /* 0x182fe20000001209 */
[----:B------:R-:W-:Y:S01]  /*69f0*/  IMAD.MOV.U32 R8, RZ, RZ, -0x1 ;  /* 0xffffffffff087424 */ /* 0x000fe200078e00ff */
[----:B------:R-:W-:-:S05]  /*6a00*/  SHF.R.U32.HI R9, RZ, R10, R9 ;  /* 0x0000000aff097219 */ /* 0x000fca0000011609 */
[----:B------:R-:W1:Y:S01]  /*6a10*/  LDC R24, c[0x0][0x648] ;  /* 0x00019200ff187b82 */ /* 0x000e620000000800 */
[-CC-:B--2---:R-:W-:Y:S02]  /*6a20*/  SHF.R.U64 R23, R14, R12.reuse, R9.reuse ;  /* 0x0000000c0e177219 */ /* 0x184fe40000001209 */
[----:B------:R-:W-:-:S05]  /*6a30*/  SHF.R.U32.HI R6, RZ, R12, R9 ;  /* 0x0000000cff067219 */ /* 0x000fca0000011609 */
[----:B------:R-:W2:Y:S01]  /*6a40*/  LDC R26, c[0x0][0x638] ;  /* 0x00018e00ff1a7b82 */ /* 0x000ea20000000800 */
[-C--:B---3--:R-:W-:Y:S02]  /*6a50*/  SHF.L.U32 R8, R8, R27.reuse, RZ ;  /* 0x0000001b08087219 */ /* 0x088fe400000006ff */
[-CC-:B------:R-:W-:Y:S02]  /*6a60*/  SHF.R.U64 R25, R23, R27.reuse, R6.reuse ;  /* 0x0000001b17197219 */ /* 0x180fe40000001206 */
[----:B------:R-:W-:Y:S02]  /*6a70*/  LOP3.LUT R32, RZ, R8, RZ, 0x33, !PT ;  /* 0x00000008ff207212 */ /* 0x000fe400078e33ff */
[----:B------:R-:W-:Y:S01]  /*6a80*/  SHF.R.U32.HI R9, RZ, R27, R6 ;  /* 0x0000001bff097219 */ /* 0x000fe20000011606 */
[----:B------:R-:W3:Y:S01]  /*6a90*/  LDC R31, c[0x0][0x610] ;  /* 0x00018400ff1f7b82 */ /* 0x000ee20000000800 */
[----:B------:R-:W-:Y:S01]  /*6aa0*/  MOV R8, R25 ;  /* 0x0000001900087202 */ /* 0x000fe20000000f00 */
[----:B------:R-:W-:Y:S06]  /*6ab0*/  @!P0 BRA `(.L_x_165) ;  /* 0x0000000000288947 */ /* 0x000fec0003800000 */
        /* <DEDUP_REMOVED lines=10> */
.L_x_165:
[----:B------:R-:W-:Y:S01]  /*6b60*/  ISETP.NE.AND P0, PT, R2, 0x1, PT ;  /* 0x000000010200780c */ /* 0x000fe20003f05270 */
[----:B------:R-:W-:Y:S01]  /*6b70*/  IMAD.MOV.U32 R13, RZ, RZ, R22 ;  /* 0x000000ffff0d7224 */ /* 0x000fe200078e0016 */
[----:B-1----:R-:W-:Y:S01]  /*6b80*/  SHF.R.U64 R6, R8, R24, R9 ;  /* 0x0000001808067219 */ /* 0x002fe20000001209 */
[----:B0-----:R-:W-:Y:S01]  /*6b90*/  VIADD R9, R20, 0xffffffff ;  /* 0xffffffff14097836 */ /* 0x001fe20000000000 */
[----:B------:R-:W-:Y:S02]  /*6ba0*/  SHF.L.U32 R30, R30, R27, RZ ;  /* 0x0000001b1e1e7219 */ /* 0x000fe400000006ff */
[----:B------:R-:W-:Y:S01]  /*6bb0*/  LOP3.LUT R5, R23, R32, RZ, 0xc0, !PT ;  /* 0x0000002017057212 */ /* 0x000fe200078ec0ff */
[----:B------:R-:W-:-:S04]  /*6bc0*/  IMAD.MOV R8, RZ, RZ, -R6 ;  /* 0x000000ffff087224 */ /* 0x000fc800078e0a06 */
[----:B------:R-:W-:Y:S01]  /*6bd0*/  IMAD R6, R30, R6, R5 ;  /* 0x000000061e067224 */ /* 0x000fe200078e0205 */
[----:B------:R-:W-:Y:S01]  /*6be0*/  LOP3.LUT R5, R14, R9, RZ, 0xc0, !PT ;  /* 0x000000090e057212 */ /* 0x000fe200078ec0ff */
[----:B------:R-:W-:Y:S02]  /*6bf0*/  @P0 IMAD R3, R7, R21, R4 ;  /* 0x0000001507030224 */ /* 0x000fe400078e0204 */
[----:B--2---:R-:W-:Y:S02]  /*6c00*/  IMAD R4, R8, R26, R25 ;  /* 0x0000001a08047224 */ /* 0x004fe400078e0219 */
[----:B---3--:R-:W-:Y:S02]  /*6c10*/  IMAD R3, R6, R31, R3 ;  /* 0x0000001f06037224 */ /* 0x008fe400078e0203 */
[----:B------:R-:W-:Y:S02]  /*6c20*/  IMAD R4, R4, R20, R5 ;  /* 0x0000001404047224 */ /* 0x000fe400078e0205 */
[----:B------:R-:W-:-:S03]  /*6c30*/  IMAD.MOV.U32 R6, RZ, RZ, 0x1 ;  /* 0x00000001ff067424 */ /* 0x000fc600078e00ff */
[----:B------:R-:W-:Y:S02]  /*6c40*/  SEL R20, R4, R3, !P0 ;  /* 0x0000000304147207 */ /* 0x000fe40004000000 */
[----:B------:R-:W-:-:S07]  /*6c50*/  SEL R11, R3, R4, !P0 ;  /* 0x00000004030b7207 */ /* 0x000fce0004000000 */
.L_x_163:
[----:B------:R-:W-:-:S08]  /*6c60*/  NOP ;  /* 0x0000000000007918 */ /* 0x000fd00000000000 */
[----:B------:R-:W0:-:S00]  /*6c70*/  USETMAXREG.DEALLOC.CTAPOOL 0x28 ;  /* 0x00000028000079c8 */ /* 0x000e0000080e0500 */
[----:B0-----:R-:W-:-:S13]  /*6c80*/  ISETP.NE.AND P0, PT, R0, RZ, PT ;  /* 0x000000ff0000720c */ /* 0x001fda0003f05270 */
[----:B------:R-:W-:Y:S05]  /*6c90*/  @P0 EXIT ;  /* 0x000000000000094d */ /* 0x000fea0003800000 */
[----:B------:R-:W-:Y:S01]  /*6ca0*/  LOP3.LUT P0, RZ, R6, 0xff, RZ, 0xc0, !PT ;  /* 0x000000ff06ff7812 */ /* 0x000fe2000780c0ff */
[----:B------:R-:W-:Y:S02]  /*6cb0*/  IMAD.MOV.U32 R0, RZ, RZ, 0x1 ;  /* 0x00000001ff007424 */ /* 0x000fe400078e00ff */
[----:B------:R-:W-:-:S10]  /*6cc0*/  IMAD.MOV.U32 R12, RZ, RZ, RZ ;  /* 0x000000ffff0c7224 */ /* 0x000fd400078e00ff */
[----:B------:R-:W-:Y:S05]  /*6cd0*/  @!P0 BRA `(.L_x_166) ;  /* 0x0000000c00908947 */ /* 0x000fea0003800000 */
[----:B------:R-:W0:Y:S01]  /*6ce0*/  LDC R0, c[0x0][0x28c] ;  /* 0x0000a300ff007b82 */ /* 0x000e220000000800 */
[----:B------:R-:W-:Y:S01]  /*6cf0*/  ULDC UR5, c[0x0][0x658] ;  /* 0x0001960000057ab9 */ /* 0x000fe20000000800 */
[----:B------:R-:W-:Y:S01]  /*6d00*/  UMOV UR11, 0xffffffff ;  /* 0xffffffff000b7882 */ /* 0x000fe20000000000 */
[----:B------:R-:W-:Y:S01]  /*6d10*/  UMOV UR17, 0x1 ;  /* 0x0000000100117882 */ /* 0x000fe20000000000 */
[----:B------:R-:W-:Y:S01]  /*6d20*/  USHF.L.U32 UR11, UR11, UR5, URZ ;  /* 0x000000050b0b7299 */ /* 0x000fe2000800063f */
[----:B------:R-:W-:Y:S01]  /*6d30*/  BSSY B0, `(.L_x_166) ;  /* 0x00000de000007945 */ /* 0x000fe20003800000 */
[----:B------:R-:W-:Y:S01]  /*6d40*/  ULDC UR9, c[0x0][0xc] ;  /* 0x0000030000097ab9 */ /* 0x000fe20000000800 */
[----:B------:R-:W-:Y:S01]  /*6d50*/  ULDC UR16, c[0x0][0x10] ;  /* 0x0000040000107ab9 */ /* 0x000fe20000000800 */
[----:B------:R-:W1:Y:S01]  /*6d60*/  S2UR UR8, SR_CgaCtaId ;  /* 0x00000000000879c3 */ /* 0x000e620000008800 */
[----:B------:R-:W-:Y:S01]  /*6d70*/  ULOP3.LUT UR13, URZ, UR11, URZ, 0x33, !UPT ;  /* 0x0000000b3f0d7292 */ /* 0x000fe2000f8e333f */
[----:B------:R-:W-:Y:S01]  /*6d80*/  IMAD.MOV.U32 R10, RZ, RZ, 0x1 ;  /* 0x00000001ff0a7424 */ /* 0x000fe200078e00ff */
[----:B------:R-:W-:Y:S01]  /*6d90*/  LOP3.LUT R9, R19, 0x2, RZ, 0xfc, !PT ;  /* 0x0000000213097812 */ /* 0x000fe200078efcff */
[----:B------:R-:W-:Y:S01]  /*6da0*/  IMAD.MOV.U32 R12, RZ, RZ, RZ ;  /* 0x000000ffff0c7224 */ /* 0x000fe200078e00ff */
[----:B------:R-:W-:Y:S01]  /*6db0*/  ULDC UR4, c[0x0][0x600] ;  /* 0x0001800000047ab9 */ /* 0x000fe20000000800 */
[----:B------:R-:W-:Y:S01]  /*6dc0*/  UMOV UR19, 0x11 ;  /* 0x0000001100137882 */ /* 0x000fe20000000000 */
[----:B------:R-:W-:-:S02]  /*6dd0*/  UIADD3 UR4, UR4, -0x1, URZ ;  /* 0xffffffff04047890 */ /* 0x000fc4000fffe03f */
[----:B------:R-:W-:Y:S01]  /*6de0*/  USHF.L.U32 UR5, UR17, UR5, URZ ;  /* 0x0000000511057299 */ /* 0x000fe2000800063f */
[----:B------:R-:W-:Y:S01]  /*6df0*/  ULDC.64 UR28, c[0x0][0x198] ;  /* 0x00006600001c7ab9 */ /* 0x000fe20000000a00 */
[----:B0-----:R-:W-:-:S05]  /*6e00*/  VIADD R0, R0, 0x1f ;  /* 0x0000001f00007836 */ /* 0x001fca0000000000 */
[----:B------:R-:W-:Y:S01]  /*6e10*/  SHF.R.S32.HI R3, RZ, 0x1f, R0 ;  /* 0x0000001fff037819 */ /* 0x000fe20000011400 */
[----:B-1----:R-:W-:-:S03]  /*6e20*/  USHF.R.U32.HI UR27, URZ, 0x2, UR8 ;  /* 0x000000023f1b7899 */ /* 0x002fc60008011608 */
[----:B------:R-:W-:Y:S01]  /*6e30*/  LEA.HI R3, R3, R0, RZ, 0x5 ;  /* 0x0000000003037211 */ /* 0x000fe200078f28ff */
[----:B------:R-:W-:Y:S01]  /*6e40*/  ULOP3.LUT UR10, UR8, 0x3, URZ, 0xc0, !UPT ;  /* 0x00000003080a7892 */ /* 0x000fe2000f8ec03f */
[----:B------:R-:W-:Y:S01]  /*6e50*/  MOV R0, 0x1 ;  /* 0x0000000100007802 */ /* 0x000fe20000000f00 */
[----:B------:R-:W-:Y:S01]  /*6e60*/  USHF.L.U32 UR6, UR8, 0x4, URZ ;  /* 0x0000000408067899 */ /* 0x000fe2000800063f */
[----:B------:R-:W-:Y:S01]  /*6e70*/  SHF.R.S32.HI R3, RZ, 0x5, R3 ;  /* 0x00000005ff037819 */ /* 0x000fe20000011403 */
[----:B------:R-:W-:Y:S02]  /*6e80*/  USHF.L.U32 UR7, UR8, 0x9, URZ ;  /* 0x0000000908077899 */ /* 0x000fe4000800063f */
[----:B------:R-:W-:Y:S02]  /*6e90*/  ULOP3.LUT UR8, UR8, 0xfffffffc, URZ, 0xc0, !UPT ;  /* 0xfffffffc08087892 */ /* 0x000fe4000f8ec03f */
[----:B------:R-:W-:Y:S01]  /*6ea0*/  UISETP.GT.U32.AND UP0, UPT, UR10, 0xffff, UPT ;  /* 0x0000ffff0a00788c */ /* 0x000fe2000bf04070 */
[----:B------:R-:W-:Y:S01]  /*6eb0*/  VIADD R8, R3, 0x1 ;  /* 0x0000000103087836 */ /* 0x000fe20000000000 */
[----:B------:R-:W-:-:S02]  /*6ec0*/  ULOP3.LUT UR12, UR8, 0x1, URZ, 0xfc, !UPT ;  /* 0x00000001080c7892 */ /* 0x000fc4000f8efc3f */
[----:B------:R-:W-:Y:S02]  /*6ed0*/  ULOP3.LUT UR14, UR8, 0x2, URZ, 0xfc, !UPT ;  /* 0x00000002080e7892 */ /* 0x000fe4000f8efc3f */
[----:B------:R-:W-:Y:S02]  /*6ee0*/  USHF.L.U32 UR11, UR17, UR8, URZ ;  /* 0x00000008110b7299 */ /* 0x000fe4000800063f */
[----:B------:R-:W-:Y:S02]  /*6ef0*/  ULOP3.LUT UR15, UR8, 0x3, URZ, 0xfc, !UPT ;  /* 0x00000003080f7892 */ /* 0x000fe4000f8efc3f */
[----:B------:R-:W-:Y:S02]  /*6f00*/  UIMAD.WIDE.U32 UR8, UR9, UR16, URZ ;  /* 0x00000010090872a5 */ /* 0x000fe4000f8e003f */
[----:B------:R-:W-:Y:S02]  /*6f10*/  USHF.L.U32 UR12, UR17, UR12, URZ ;  /* 0x0000000c110c7299 */ /* 0x000fe4000800063f */
[----:B------:R-:W-:-:S02]  /*6f20*/  USHF.L.U32 UR14, UR17, UR14, URZ ;  /* 0x0000000e110e7299 */ /* 0x000fc4000800063f */
[----:B------:R-:W-:Y:S01]  /*6f30*/  USEL UR10, UR10, 0xffff, !UP0 ;  /* 0x0000ffff0a0a7887 */ /* 0x000fe2000c000000 */
[----:B------:R-:W-:Y:S01]  /*6f40*/  ULDC UR16, c[0x0][0x14] ;  /* 0x0000050000107ab9 */ /* 0x000fe20000000800 */
[----:B------:R-:W-:Y:S02]  /*6f50*/  USHF.L.U32 UR15, UR17, UR15, URZ ;  /* 0x0000000f110f7299 */ /* 0x000fe4000800063f */
[----:B------:R-:W-:Y:S02]  /*6f60*/  UIMAD.WIDE.U32 UR22, UR8, UR16, URZ ;  /* 0x00000010081672a5 */ /* 0x000fe4000f8e003f */
[----:B------:R-:W-:Y:S02]  /*6f70*/  UIMAD UR21, UR9, UR16, URZ ;  /* 0x00000010091572a4 */ /* 0x000fe4000f8e023f */
[----:B------:R-:W-:Y:S02]  /*6f80*/  ULOP3.LUT UR11, UR14, UR11, UR12, 0xfe, !UPT ;  /* 0x0000000b0e0b7292 */ /* 0x000fe4000f8efe0c */
[----:B------:R-:W-:-:S02]  /*6f90*/  ULOP3.LUT UR10, UR10, 0xffff, URZ, 0xc0, !UPT ;  /* 0x0000ffff0a0a7892 */ /* 0x000fc4000f8ec03f */
[----:B------:R-:W-:Y:S02]  /*6fa0*/  ULOP3.LUT UR6, UR6, 0x30, URZ, 0xc0, !UPT ;  /* 0x0000003006067892 */ /* 0x000fe4000f8ec03f */
[----:B------:R-:W-:Y:S02]  /*6fb0*/  ULOP3.LUT UR7, UR7, 0x600, URZ, 0xc0, !UPT ;  /* 0x0000060007077892 */ /* 0x000fe4000f8ec03f */
[----:B------:R-:W-:Y:S02]  /*6fc0*/  UIADD3 UR21, UR23, UR21, URZ ;  /* 0x0000001517157290 */ /* 0x000fe4000fffe03f */
[----:B------:R-:W-:Y:S02]  /*6fd0*/  ULOP3.LUT UR18, UR11, UR15, URZ, 0xfc, !UPT ;  /* 0x0000000f0b127292 */ /* 0x000fe4000f8efc3f */
[----:B------:R-:W-:-:S12]  /*6fe0*/  USHF.L.U32 UR19, UR19, UR10, URZ ;  /* 0x0000000a13137299 */ /* 0x000fd8000800063f */
.L_x_177:
[----:B------:R-:W-:-:S03]  /*6ff0*/  UMOV UR8, 0xffffffff ;  /* 0xffffffff00087882 */ /* 0x000fc60000000000 */
[----:B------:R-:W-:Y:S05]  /*7000*/  BRA.DIV UR8, `(.L_x_167) ;  /* 0x0000000e08d07947 */ /* 0x000fea000b800000 */
[----:B------:R-:W-:-:S13]  /*7010*/  ELECT P6, URZ, PT ;  /* 0x00000000003f782f */ /* 0x000fda00038c0000 */
.L_x_189:
[----:B------:R-:W0:Y:S01]  /*7020*/  LDC R4, c[0x0][0x28c] ;  /* 0x0000a300ff047b82 */ /* 0x000e220000000800 */
[----:B------:R-:W-:Y:S01]  /*7030*/  BSSY B1, `(.L_x_168) ;  /* 0x000003c000017945 */ /* 0x000fe20003800000 */
[----:B0-----:R-:W-:-:S13]  /*7040*/  ISETP.LT.OR P6, PT, R4, 0x1, !P6 ;  /* 0x000000010400780c */ /* 0x001fda00077c1670 */
[----:B------:R-:W-:Y:S05]  /*7050*/  @P6 BRA `(.L_x_169) ;  /* 0x0000000000e46947 */ /* 0x000fea0003800000 */
[----:B------:R-:W-:Y:S01]  /*7060*/  LEA R11, R11, UR27, 0x1 ;  /* 0x0000001b0b0b7c11 */ /* 0x000fe2000f8e08ff */
[----:B------:R-:W-:Y:S01]  /*7070*/  IMAD.MOV.U32 R21, RZ, RZ, RZ ;  /* 0x000000ffff157224 */ /* 0x000fe200078e00ff */
[----:B------:R-:W-:Y:S01]  /*7080*/  LEA R20, R20, UR6, 0x6 ;  /* 0x0000000614147c11 */ /* 0x000fe2000f8e30ff */
[----:B------:R-:W-:Y:S02]  /*7090*/  IMAD.MOV.U32 R4, RZ, RZ, R8 ;  /* 0x000000ffff047224 */ /* 0x000fe400078e0008 */
[----:B------:R-:W-:Y:S02]  /*70a0*/  IMAD.MOV.U32 R5, RZ, RZ, R0 ;  /* 0x000000ffff057224 */ /* 0x000fe400078e0000 */
[----:B------:R-:W-:Y:S02]  /*70b0*/  IMAD.MOV.U32 R6, RZ, RZ, R12 ;  /* 0x000000ffff067224 */ /* 0x000fe400078e000c */
[----:B------:R-:W-:-:S07]  /*70c0*/  IMAD.SHL.U32 R15, R11, 0x80, RZ ;  /* 0x000000800b0f7824 */ /* 0x000fce00078e00ff */
.L_x_172:
[----:B------:R-:W0:Y:S01]  /*70d0*/  S2R R14, SR_CgaCtaId ;  /* 0x00000000000e7919 */ /* 0x000e220000008800 */
[----:B------:R-:W-:Y:S02]  /*70e0*/  MOV R7, 0x400 ;  /* 0x0000040000077802 */ /* 0x000fe40000000f00 */
[----:B------:R-:W-:-:S13]  /*70f0*/  LOP3.LUT P1, RZ, R18, 0x7f, RZ, 0xc0, !PT ;  /* 0x0000007f12ff7812 */ /* 0x000fda000782c0ff */
[----:B------:R-:W1:Y:S01]  /*7100*/  @!P1 LDC R11, c[0x0][0x500] ;  /* 0x00014000ff0b9b82 */ /* 0x000e620000000800 */
[----:B0-----:R-:W-:Y:S02]  /*7110*/  LEA R22, R14, R7, 0x18 ;  /* 0x000000070e167211 */ /* 0x001fe400078ec0ff */
[----:B------:R-:W-:-:S03]  /*7120*/  SHF.L.U32 R7, R5, 0x1f, RZ ;  /* 0x0000001f05077819 */ /* 0x000fc600000006ff */
[----:B------:R-:W-:-:S04]  /*7130*/  IMAD R14, R6, 0x8, R22 ;  /* 0x00000008060e7824 */ /* 0x000fc800078e0216 */
[----:B------:R-:W0:Y:S02]  /*7140*/  SYNCS.PHASECHK.TRANS64.TRYWAIT P0, [R14+URZ+0x28], R7 ;  /* 0x000028070e0075a7 */ /* 0x000e24000800017f */
[----:B01----:R-:W-:Y:S05]  /*7150*/  @!P0 BRA `(.L_x_170) ;  /* 0x0000000c009c8947 */ /* 0x003fea0003800000 */
.L_x_190:
[----:B0-----:R-:W-:Y:S01]  /*7160*/  PRMT R7, R9, 0x9910, RZ ;  /* 0x0000991009077816 */ /* 0x001fe200000000ff */
[----:B------:R0:W-:Y:S03]  /*7170*/  @!P1 SYNCS.ARRIVE.TRANS64 RZ, [R14+URZ], R11 ;  /* 0x0000000b0eff99a7 */ /* 0x0001e6000800003f */
[----:B------:R-:W-:-:S13]  /*7180*/  ISETP.NE.AND P0, PT, R7, 0x2, PT ;  /* 0x000000020700780c */ /* 0x000fda0003f05270 */
[----:B0-----:R-:W-:Y:S05]  /*7190*/  @P0 BRA `(.L_x_171) ;  /* 0x0000000000040947 */ /* 0x001fea0003800000 */
[----:B------:R-:W-:Y:S01]  /*71a0*/  BPT.TRAP 0x1 ;  /* 0x000000040000795c */ /* 0x000fe20000300000 */
.L_x_171:
[----:B------:R-:W-:Y:S01]  /*71b0*/  LEA R7, R6, UR27, 0x1 ;  /* 0x0000001b06077c11 */ /* 0x000fe2000f8e08ff */
[----:B------:R-:W-:Y:S01]  /*71c0*/  VIADD R4, R4, 0xffffffff ;  /* 0xffffffff04047836 */ /* 0x000fe20000000000 */
[----:B------:R-:W-:Y:S01]  /*71d0*/  R2UR UR25, R15 ;  /* 0x000000000f1972ca */ /* 0x000fe200000e0000 */
[----:B------:R-:W-:Y:S01]  /*71e0*/  UIADD3 UR14, UP0, UR28, 0xf0, URZ ;  /* 0x000000f01c0e7890 */ /* 0x000fe2000ff1e03f */
[----:B------:R-:W-:Y:S01]  /*71f0*/  R2UR UR9, R14 ;  /* 0x000000000e0972ca */ /* 0x000fe200000e0000 */
[----:B------:R-:W-:Y:S01]  /*7200*/  IMAD.SHL.U32 R7, R7, 0x1000, RZ ;  /* 0x0000100007077824 */ /* 0x000fe200078e00ff */
[----:B------:R-:W-:Y:S01]  /*7210*/  R2UR UR10, R21 ;  /* 0x00000000150a72ca */ /* 0x000fe200000e0000 */
[----:B------:R-:W-:Y:S01]  /*7220*/  UIADD3 UR32, UP1, UR28, 0x1f0, URZ ;  /* 0x000001f01c207890 */ /* 0x000fe2000ff3e03f */
[----:B------:R-:W-:Y:S01]  /*7230*/  R2UR UR12, R13 ;  /* 0x000000000d0c72ca */ /* 0x000fe200000e0000 */
[--C-:B------:R-:W-:Y:S01]  /*7240*/  IMAD R11, R7, 0x4, R22.reuse ;  /* 0x00000004070b7824 */ /* 0x100fe200078e0216 */
[----:B------:R-:W-:Y:S01]  /*7250*/  LEA R7, R6, UR7, 0xb ;  /* 0x0000000706077c11 */ /* 0x000fe2000f8e58ff */
[----:B------:R-:W-:Y:S01]  /*7260*/  UIADD3.X UR15, URZ, UR29, URZ, UP0, !UPT ;  /* 0x0000001d3f0f7290 */ /* 0x000fe200087fe43f */
[----:B------:R-:W-:Y:S01]  /*7270*/  R2UR UR26, R20 ;  /* 0x00000000141a72ca */ /* 0x000fe200000e0000 */
[----:B------:R-:W-:Y:S01]  /*7280*/  UPRMT UR20, URZ, 0x5410, UR19 ;  /* 0x000054103f147896 */ /* 0x000fe20008000013 */
[----:B------:R-:W-:Y:S01]  /*7290*/  R2UR UR8, R11 ;  /* 0x000000000b0872ca */ /* 0x000fe200000e0000 */
[----:B------:R-:W-:Y:S01]  /*72a0*/  IMAD R7, R7, 0x4, R22 ;  /* 0x0000000407077824 */ /* 0x000fe200078e0216 */
[----:B------:R-:W-:Y:S01]  /*72b0*/  ISETP.GT.AND P1, PT, R4, 0x1, PT ;  /* 0x000000010400780c */ /* 0x000fe20003f24270 */
[----:B------:R-:W-:Y:S01]  /*72c0*/  UPRMT UR30, URZ, 0x5410, UR18 ;  /* 0x000054103f1e7896 */ /* 0x000fe20008000012 */
[----:B------:R-:W-:Y:S01]  /*72d0*/  IADD3 R6, R6, 0x1, RZ ;  /* 0x0000000106067810 */ /* 0x000fe20007ffe0ff */
[----:B------:R-:W-:Y:S01]  /*72e0*/  UIADD3.X UR33, URZ, UR29, URZ, UP1, !UPT ;  /* 0x0000001d3f217290 */ /* 0x000fe20008ffe43f */
[----:B------:R-:W-:Y:S01]  /*72f0*/  R2UR UR11, R7 ;  /* 0x00000000070b72ca */ /* 0x000fe200000e0000 */
[----:B------:R-:W-:Y:S01]  /*7300*/  UMOV UR16, 0x0 ;  /* 0x0000000000107882 */ /* 0x000fe20000000000 */
[----:B------:R-:W-:Y:S01]  /*7310*/  UMOV UR17, 0x10000000 ;  /* 0x1000000000117882 */ /* 0x000fe20000000000 */
[----:B------:R-:W-:Y:S01]  /*7320*/  ISETP.NE.AND P0, PT, R6, 0x5, PT ;  /* 0x000000050600780c */ /* 0x000fe20003f05270 */
[----:B------:R-:W-:-:S03]  /*7330*/  VIADD R21, R21, 0x20 ;  /* 0x0000002015157836 */ /* 0x000fc60000000000 */
[----:B------:R-:W-:Y:S01]  /*7340*/  UIADD3 UR8, UR8, 0x100, URZ ;  /* 0x0000010008087890 */ /* 0x000fe2000fffe03f */
[----:B------:R-:W-:Y:S02]  /*7350*/  SEL R14, RZ, 0x1, P0 ;  /* 0x00000001ff0e7807 */ /* 0x000fe40000000000 */
[----:B------:R-:W-:Y:S02]  /*7360*/  SEL R6, R6, RZ, P0 ;  /* 0x000000ff06067207 */ /* 0x000fe40000000000 */
[----:B------:R-:W-:Y:S01]  /*7370*/  LOP3.LUT R5, R5, R14, RZ, 0x3c, !PT ;  /* 0x0000000e05057212 */ /* 0x000fe200078e3cff */
[----:B------:R-:W-:-:S03]  /*7380*/  UIADD3 UR24, UR11, 0x28100, URZ ;  /* 0x000281000b187890 */ /* 0x000fc6000fffe03f */
[----:B------:R-:W-:Y:S02]  /*7390*/  UMOV UR11, UR25 ;  /* 0x00000019000b7c82 */ /* 0x000fe40008000000 */
[----:B------:R0:W-:Y:S02]  /*73a0*/  UTMALDG.3D.MULTICAST [UR8], [UR14], UR20, desc[UR16] ;  /* 0x000010080e0073b4 */ /* 0x0001e40008011814 */
[----:B0-----:R-:W-:Y:S01]  /*73b0*/  UMOV UR8, UR24 ;  /* 0x0000001800087c82 */ /* 0x001fe20008000000 */
[----:B------:R-:W-:Y:S02]  /*73c0*/  UMOV UR11, UR26 ;  /* 0x0000001a000b7c82 */ /* 0x000fe40008000000 */
[----:B------:R0:W-:Y:S02]  /*73d0*/  UTMALDG.3D.MULTICAST [UR8], [UR32], UR30, desc[UR16] ;  /* 0x00001008200073b4 */ /* 0x0001e4000801181e */
[----:B0-----:R-:W-:Y:S05]  /*73e0*/  @P1 BRA `(.L_x_172) ;  /* 0xfffffffc00381947 */ /* 0x001fea000383ffff */
.L_x_169:
[----:B------:R-:W-:Y:S05]  /*73f0*/  BSYNC B1 ;  /* 0x0000000000017941 */ /* 0x000fea0003800000 */
.L_x_168:
[----:B------:R-:W-:Y:S01]  /*7400*/  LOP3.LUT P1, RZ, R10, 0xff, RZ, 0xc0, !PT ;  /* 0x000000ff0aff7812 */ /* 0x000fe2000782c0ff */
[C---:B------:R-:W-:Y:S01]  /*7410*/  IMAD.IADD R12, R3.reuse, 0x1, R12 ;  /* 0x00000001030c7824 */ /* 0x040fe200078e020c */
[----:B------:R-:W-:Y:S01]  /*7420*/  ULDC.64 UR8, c[0x0][0x650] ;  /* 0x0001940000087ab9 */ /* 0x000fe20000000a00 */
[C---:B------:R-:W-:Y:S01]  /*7430*/  ISETP.GE.U32.AND P2, PT, R3.reuse, 0x5, PT ;  /* 0x000000050300780c */ /* 0x040fe20003f46070 */
[----:B------:R-:W-:Y:S01]  /*7440*/  BSSY B1, `(.L_x_173) ;  /* 0x000006a000017945 */ /* 0x000fe20003800000 */
[----:B------:R-:W-:Y:S01]  /*7450*/  IMAD.MOV.U32 R11, RZ, RZ, -0x1 ;  /* 0xffffffffff0b7424 */ /* 0x000fe200078e00ff */
[----:B------:R-:W-:Y:S01]  /*7460*/  ISETP.GT.U32.AND P0, PT, R12, 0x4, PT ;  /* 0x000000040c00780c */ /* 0x000fe20003f04070 */
[----:B------:R-:W-:Y:S01]  /*7470*/  IMAD.MOV.U32 R20, RZ, RZ, -0x1 ;  /* 0xffffffffff147424 */ /* 0x000fe200078e00ff */
[----:B------:R-:W-:Y:S01]  /*7480*/  PRMT R10, RZ, 0x7610, R10 ;  /* 0x00007610ff0a7816 */ /* 0x000fe2000000000a */
[----:B------:R-:W-:Y:S01]  /*7490*/  IMAD.MOV.U32 R13, RZ, RZ, -0x1 ;  /* 0xffffffffff0d7424 */ /* 0x000fe200078e00ff */
[----:B------:R-:W-:-:S03]  /*74a0*/  ISETP.LT.U32.AND P0, PT, R3, 0x5, P0 ;  /* 0x000000050300780c */ /* 0x000fc60000701070 */
[----:B------:R-:W0:Y:S01]  /*74b0*/  @P1 S2R R5, SR_CgaCtaId ;  /* 0x0000000000051919 */ /* 0x000e220000008800 */
[----:B------:R-:W-:-:S04]  /*74c0*/  @P1 MOV R4, 0x400 ;  /* 0x0000040000041802 */ /* 0x000fc80000000f00 */
[----:B0-----:R-:W-:Y:S01]  /*74d0*/  @P1 LEA R6, R5, R4, 0x18 ;  /* 0x0000000405061211 */ /* 0x001fe200078ec0ff */
[----:B------:R-:W-:-:S03]  /*74e0*/  IMAD.WIDE.U32 R4, R12, -0x33333333, RZ ;  /* 0xcccccccd0c047825 */ /* 0x000fc600078e00ff */
[----:B------:R0:W-:Y:S01]  /*74f0*/  @P1 SYNCS.ARRIVE.TRANS64.A1T0 RZ, [R6+URZ+0x68], RZ ;  /* 0x000068ff06ff19a7 */ /* 0x0001e2000810003f */
[----:B------:R-:W-:Y:S02]  /*7500*/  IADD3 R16, P1, R16, UR22, RZ ;  /* 0x0000001610107c10 */ /* 0x000fe4000ff3e0ff */
[----:B------:R-:W-:Y:S02]  /*7510*/  SHF.R.U32.HI R7, RZ, 0x2, R5 ;  /* 0x00000002ff077819 */ /* 0x000fe40000011605 */
[----:B------:R-:W-:Y:S02]  /*7520*/  SEL R5, RZ, 0x1, !P0 ;  /* 0x00000001ff057807 */ /* 0x000fe40004000000 */
[----:B------:R-:W-:Y:S01]  /*7530*/  IADD3.X R17, R17, UR21, RZ, P1, !PT ;  /* 0x0000001511117c10 */ /* 0x000fe20008ffe4ff */
[----:B------:R-:W-:Y:S01]  /*7540*/  IMAD R12, R7, -0x5, R12 ;  /* 0xfffffffb070c7824 */ /* 0x000fe200078e020c */
[----:B------:R-:W-:Y:S02]  /*7550*/  ISETP.GE.U32.AND P0, PT, R16, UR8, PT ;  /* 0x0000000810007c0c */ /* 0x000fe4000bf06070 */
[----:B------:R-:W-:-:S02]  /*7560*/  LOP3.LUT R0, R0, R5, RZ, 0x3c, !PT ;  /* 0x0000000500007212 */ /* 0x000fc400078e3cff */
[----:B------:R-:W-:Y:S02]  /*7570*/  ISETP.GE.U32.AND.EX P0, PT, R17, UR9, PT, P0 ;  /* 0x0000000911007c0c */ /* 0x000fe4000bf06100 */
[----:B------:R-:W-:Y:S02]  /*7580*/  @P2 LOP3.LUT R0, R0, 0x1, R7, 0x78, !PT ;  /* 0x0000000100002812 */ /* 0x000fe400078e7807 */
[----:B------:R-:W-:-:S09]  /*7590*/  PRMT R4, RZ, 0x7610, R4 ;  /* 0x00007610ff047816 */ /* 0x000fd20000000004 */
[----:B0-----:R-:W-:Y:S05]  /*75a0*/  @P0 BRA `(.L_x_174) ;  /* 0x00000004004c0947 */ /* 0x001fea0003800000 */
[----:B------:R-:W0:Y:S01]  /*75b0*/  S2R R14, SR_CTAID.X ;  /* 0x00000000000e7919 */ /* 0x000e220000002500 */
[----:B------:R-:W-:Y:S01]  /*75c0*/  ULDC.64 UR8, c[0x0][0x628] ;  /* 0x00018a0000087ab9 */ /* 0x000fe20000000a00 */
[----:B------:R-:W1:Y:S01]  /*75d0*/  LDC R15, c[0x0][0x144] ;  /* 0x00005100ff0f7b82 */ /* 0x000e620000000800 */
[----:B------:R-:W-:Y:S01]  /*75e0*/  ISETP.NE.U32.AND P0, PT, RZ, UR8, PT ;  /* 0x00000008ff007c0c */ /* 0x000fe2000bf05070 */
[----:B------:R-:W2:Y:S01]  /*75f0*/  S2R R11, SR_CTAID.Y ;  /* 0x00000000000b7919 */ /* 0x000ea20000002600 */
[----:B------:R-:W-:Y:S01]  /*7600*/  ULDC UR10, c[0x0][0x150] ;  /* 0x00005400000a7ab9 */ /* 0x000fe20000000800 */
[----:B------:R-:W-:Y:S01]  /*7610*/  ULDC UR11, c[0x0][0x630] ;  /* 0x00018c00000b7ab9 */ /* 0x000fe20000000800 */
[----:B------:R-:W-:Y:S01]  /*7620*/  ISETP.NE.AND.EX P0, PT, RZ, UR9, PT, P0 ;  /* 0x00000009ff007c0c */ /* 0x000fe2000bf05300 */
[----:B------:R-:W-:Y:S01]  /*7630*/  IMAD.MOV.U32 R4, RZ, RZ, R16 ;  /* 0x000000ffff047224 */ /* 0x000fe200078e0010 */
[----:B0-----:R-:W-:-:S05]  /*7640*/  I2FP.F32.U32 R5, R14 ;  /* 0x0000000e00057245 */ /* 0x001fca0000201000 */
[----:B------:R-:W-:Y:S01]  /*7650*/  FMUL R20, R5, UR10 ;  /* 0x0000000a05147c20 */ /* 0x000fe20008400000 */
[----:B------:R-:W-:-:S05]  /*7660*/  IMAD.MOV.U32 R5, RZ, RZ, R17 ;  /* 0x000000ffff057224 */ /* 0x000fca00078e0011 */
[----:B--2---:R-:W-:Y:S05]  /*7670*/  @!P0 BRA `(.L_x_175) ;  /* 0x0000000000288947 */ /* 0x004fea0003800000 */
[----:B------:R-:W-:Y:S02]  /*7680*/  ULDC UR10, c[0x0][0x634] ;  /* 0x00018d00000a7ab9 */ /* 0x000fe40000000800 */
[----:B------:R-:W-:-:S05]  /*7690*/  IADD3 R5, P0, R16, UR10, RZ ;  /* 0x0000000a10057c10 */ /* 0x000fca000ff1e0ff */
[----:B------:R-:W-:-:S04]  /*76a0*/  IMAD.X R13, RZ, RZ, R17, P0 ;  /* 0x000000ffff0d7224 */ /* 0x000fc800000e0611 */
[----:B------:R-:W-:-:S04]  /*76b0*/  IMAD.WIDE.U32 R6, R13, UR8, RZ ;  /* 0x000000080d067c25 */ /* 0x000fc8000f8e00ff */
[----:B------:R-:W-:-:S04]  /*76c0*/  IMAD.WIDE.U32 R6, P0, R5, UR9, R6 ;  /* 0x0000000905067c25 */ /* 0x000fc8000f800006 */
[----:B------:R-:W-:-:S04]  /*76d0*/  IMAD.WIDE.U32 R4, R5, UR8, RZ ;  /* 0x0000000805047c25 */ /* 0x000fc8000f8e00ff */
[----:B------:R-:W-:Y:S01]  /*76e0*/  IMAD.MOV.U32 R4, RZ, RZ, R7 ;  /* 0x000000ffff047224 */ /* 0x000fe200078e0007 */
[----:B------:R-:W-:Y:S01]  /*76f0*/  IADD3 RZ, P1, R5, R6, RZ ;  /* 0x0000000605ff7210 */ /* 0x000fe20007f3e0ff */
[----:B------:R-:W-:-:S04]  /*7700*/  IMAD.X R5, RZ, RZ, RZ, P0 ;  /* 0x000000ffff057224 */ /* 0x000fc800000e06ff */
[----:B------:R-:W-:-:S08]  /*7710*/  IMAD.WIDE.U32.X R4, R13, UR9, R4, P1 ;  /* 0x000000090d047c25 */ /* 0x000fd000088e0404 */
.L_x_175:
[--C-:B------:R-:W-:Y:S01]  /*7720*/  SHF.R.U64 R13, R4, UR11, R5.reuse ;  /* 0x0000000b040d7c19 */ /* 0x100fe20008001205 */
[----:B------:R-:W0:Y:S01]  /*7730*/  F2I.U32.TRUNC.NTZ R20, R20 ;  /* 0x0000001400147305 */ /* 0x000e22000020f000 */
[----:B------:R-:W-:Y:S01]  /*7740*/  SHF.R.U32.HI R4, RZ, UR11, R5 ;  /* 0x0000000bff047c19 */ /* 0x000fe20008011605 */
[----:B------:R-:W-:Y:S01]  /*7750*/  ULDC.64 UR8, c[0x0][0x620] ;  /* 0x0001880000087ab9 */ /* 0x000fe20000000a00 */
[----:B------:R-:W-:Y:S01]  /*7760*/  IADD3 R7, P0, RZ, -R13, RZ ;  /* 0x8000000dff077210 */ /* 0x000fe20007f1e0ff */
[----:B------:R-:W-:Y:S01]  /*7770*/  ULDC.64 UR10, c[0x0][0x640] ;  /* 0x00019000000a7ab9 */ /* 0x000fe20000000a00 */
[----:B------:R-:W2:Y:S02]  /*7780*/  LDC R22, c[0x0][0x148] ;  /* 0x00005200ff167b82 */ /* 0x000ea40000000800 */
[----:B------:R-:W-:Y:S02]  /*7790*/  IADD3.X R4, RZ, ~R4, RZ, P0, !PT ;  /* 0x80000004ff047210 */ /* 0x000fe400007fe4ff */
[----:B------:R-:W-:-:S03]  /*77a0*/  ISETP.NE.U32.AND P0, PT, RZ, UR10, PT ;  /* 0x0000000aff007c0c */ /* 0x000fc6000bf05070 */
[----:B------:R-:W-:Y:S01]  /*77b0*/  IMAD R6, R4, UR8, RZ ;  /* 0x0000000804067c24 */ /* 0x000fe2000f8e02ff */
[----:B------:R-:W-:Y:S01]  /*77c0*/  ISETP.NE.AND.EX P0, PT, RZ, UR11, PT, P0 ;  /* 0x0000000bff007c0c */ /* 0x000fe2000bf05300 */
[----:B------:R-:W-:Y:S01]  /*77d0*/  IMAD.WIDE.U32 R4, R7, UR8, R16 ;  /* 0x0000000807047c25 */ /* 0x000fe2000f8e0010 */
[----:B------:R-:W-:-:S03]  /*77e0*/  ULDC UR8, c[0x0][0x618] ;  /* 0x0001860000087ab9 */ /* 0x000fc60000000800 */
[----:B------:R-:W-:Y:S01]  /*77f0*/  IMAD R7, R7, UR9, R6 ;  /* 0x0000000907077c24 */ /* 0x000fe2000f8e0206 */
[----:B------:R-:W-:Y:S01]  /*7800*/  ULDC UR9, c[0x0][0x154] ;  /* 0x0000550000097ab9 */ /* 0x000fe20000000800 */
[----:B0-----:R-:W-:Y:S02]  /*7810*/  IMAD.MOV R6, RZ, RZ, -R20 ;  /* 0x000000ffff067224 */ /* 0x001fe400078e0a14 */
[----:B------:R-:W-:Y:S02]  /*7820*/  IMAD.IADD R5, R5, 0x1, R7 ;  /* 0x0000000105057824 */ /* 0x000fe400078e0207 */
[----:B-1----:R-:W-:Y:S01]  /*7830*/  IMAD R14, R15, R6, R14 ;  /* 0x000000060f0e7224 */ /* 0x002fe200078e020e */
[----:B------:R-:W-:Y:S02]  /*7840*/  I2FP.F32.U32 R6, R11 ;  /* 0x0000000b00067245 */ /* 0x000fe40000201000 */
[--C-:B------:R-:W-:Y:S02]  /*7850*/  SHF.R.U64 R15, R4, UR8, R5.reuse ;  /* 0x00000008040f7c19 */ /* 0x100fe40008001205 */
[----:B------:R-:W-:Y:S01]  /*7860*/  SHF.R.U32.HI R4, RZ, UR8, R5 ;  /* 0x00000008ff047c19 */ /* 0x000fe20008011605 */
[----:B------:R-:W-:Y:S01]  /*7870*/  FMUL R6, R6, UR9 ;  /* 0x0000000906067c20 */ /* 0x000fe20008400000 */
[----:B------:R-:W-:-:S02]  /*7880*/  ULDC UR8, c[0x0][0x608] ;  /* 0x0001820000087ab9 */ /* 0x000fc40000000800 */
[--C-:B------:R-:W-:Y:S01]  /*7890*/  SHF.R.U64 R21, R15, UR8, R4.reuse ;  /* 0x000000080f157c19 */ /* 0x100fe20008001204 */
[----:B------:R0:W1:Y:S01]  /*78a0*/  F2I.U32.TRUNC.NTZ R24, R6 ;  /* 0x0000000600187305 */ /* 0x000062000020f000 */
[----:B------:R-:W-:Y:S01]  /*78b0*/  SHF.R.U32.HI R4, RZ, UR8, R4 ;  /* 0x00000008ff047c19 */ /* 0x000fe20008011604 */
[----:B------:R-:W-:-:S03]  /*78c0*/  ULDC UR8, c[0x0][0x658] ;  /* 0x0001960000087ab9 */ /* 0x000fc60000000800 */
[--C-:B------:R-:W-:Y:S02]  /*78d0*/  SHF.R.U64 R20, R21, UR8, R4.reuse ;  /* 0x0000000815147c19 */ /* 0x100fe40008001204 */
[----:B------:R-:W-:-:S03]  /*78e0*/  SHF.R.U32.HI R23, RZ, UR8, R4 ;  /* 0x00000008ff177c19 */ /* 0x000fc60008011604 */
[----:B------:R-:W-:Y:S02]  /*78f0*/  IMAD.MOV.U32 R4, RZ, RZ, R20 ;  /* 0x000000ffff047224 */ /* 0x000fe400078e0014 */
[----:B------:R-:W-:Y:S01]  /*7900*/  IMAD.MOV.U32 R5, RZ, RZ, R23 ;  /* 0x000000ffff057224 */ /* 0x000fe200078e0017 */
[----:B0-----:R-:W-:Y:S06]  /*7910*/  @!P0 BRA `(.L_x_176) ;  /* 0x0000000000288947 */ /* 0x001fec0003800000 */
        /* <DEDUP_REMOVED lines=10> */
.L_x_176:
[----:B------:R-:W-:Y:S01]  /*79c0*/  ISETP.NE.AND P0, PT, R2, 0x1, PT ;  /* 0x000000010200780c */ /* 0x000fe20003f05270 */
[----:B------:R-:W-:Y:S01]  /*79d0*/  ULDC UR8, c[0x0][0x648] ;  /* 0x0001920000087ab9 */ /* 0x000fe20000000800 */
[----:B-1----:R-:W-:Y:S01]  /*79e0*/  IMAD.MOV R24, RZ, RZ, -R24 ;  /* 0x000000ffff187224 */ /* 0x002fe200078e0a18 */
[----:B------:R-:W-:Y:S01]  /*79f0*/  SHF.R.U64 R4, R4, UR8, R5 ;  /* 0x0000000804047c19 */ /* 0x000fe20008001205 */
[----:B------:R-:W-:Y:S01]  /*7a00*/  ULDC UR8, c[0x0][0x638] ;  /* 0x00018e0000087ab9 */ /* 0x000fe20000000800 */
[----:B------:R-:W-:Y:S01]  /*7a10*/  LOP3.LUT R21, R21, UR13, RZ, 0xc0, !PT ;  /* 0x0000000d15157c12 */ /* 0x000fe2000f8ec0ff */
[----:B------:R-:W-:Y:S02]  /*7a20*/  ULDC UR9, c[0x0][0x610] ;  /* 0x0001840000097ab9 */ /* 0x000fe40000000800 */
[----:B------:R-:W-:Y:S02]  /*7a30*/  IMAD.MOV R5, RZ, RZ, -R4 ;  /* 0x000000ffff057224 */ /* 0x000fe400078e0a04 */
[----:B------:R-:W-:-:S02]  /*7a40*/  IMAD R21, R4, UR5, R21 ;  /* 0x0000000504157c24 */ /* 0x000fc4000f8e0215 */
[----:B------:R-:W-:Y:S01]  /*7a50*/  IMAD R20, R5, UR8, R20 ;  /* 0x0000000805147c24 */ /* 0x000fe2000f8e0214 */
[----:B------:R-:W-:Y:S01]  /*7a60*/  ULDC UR8, c[0x0][0x600] ;  /* 0x0001800000087ab9 */ /* 0x000fe20000000800 */
[----:B--2---:R-:W-:Y:S01]  /*7a70*/  @P0 IMAD R14, R22, R24, R11 ;  /* 0x00000018160e0224 */ /* 0x004fe200078e020b */
[----:B------:R-:W-:Y:S01]  /*7a80*/  LOP3.LUT R11, R15, UR4, RZ, 0xc0, !PT ;  /* 0x000000040f0b7c12 */ /* 0x000fe2000f8ec0ff */
[----:B------:R-:W-:Y:S02]  /*7a90*/  IMAD.MOV.U32 R4, RZ, RZ, 0x1 ;  /* 0x00000001ff047424 */ /* 0x000fe400078e00ff */
[----:B------:R-:W-:Y:S02]  /*7aa0*/  IMAD R14, R21, UR9, R14 ;  /* 0x00000009150e7c24 */ /* 0x000fe4000f8e020e */
[----:B------:R-:W-:-:S05]  /*7ab0*/  IMAD R11, R20, UR8, R11 ;  /* 0x00000008140b7c24 */ /* 0x000fca000f8e020b */
[----:B------:R-:W-:Y:S02]  /*7ac0*/  SEL R20, R11, R14, !P0 ;  /* 0x0000000e0b147207 */ /* 0x000fe40004000000 */
[----:B------:R-:W-:-:S07]  /*7ad0*/  SEL R11, R14, R11, !P0 ;  /* 0x0000000b0e0b7207 */ /* 0x000fce0004000000 */
.L_x_174:
[----:B------:R-:W-:Y:S05]  /*7ae0*/  BSYNC B1 ;  /* 0x0000000000017941 */ /* 0x000fea0003800000 */
.L_x_173:
[----:B------:R-:W-:-:S13]  /*7af0*/  LOP3.LUT P0, RZ, R4, 0xff, RZ, 0xc0, !PT ;  /* 0x000000ff04ff7812 */ /* 0x000fda000780c0ff */
[----:B------:R-:W-:Y:S05]  /*7b00*/  @P0 BRA `(.L_x_177) ;  /* 0xfffffff400380947 */ /* 0x000fea000383ffff */
[----:B------:R-:W-:Y:S05]  /*7b10*/  BSYNC B0 ;  /* 0x0000000000007941 */ /* 0x000fea0003800000 */
.L_x_166:
[----:B------:R-:W-:-:S03]  /*7b20*/  UMOV UR8, 0xffffffff ;  /* 0xffffffff00087882 */ /* 0x000fc60000000000 */
[----:B------:R-:W-:Y:S05]  /*7b30*/  BRA.DIV UR8, `(.L_x_178) ;  /* 0x0000000608387947 */ /* 0x000fea000b800000 */
[----:B------:R-:W-:-:S13]  /*7b40*/  ELECT P6, URZ, PT ;  /* 0x00000000003f782f */ /* 0x000fda00038c0000 */
.L_x_193:
[----:B------:R-:W-:Y:S04]  /*7b50*/  BSSY B0, `(.L_x_179) ;  /* 0x0000034000007945 */ /* 0x000fe80003800000 */
[----:B------:R-:W-:Y:S05]  /*7b60*/  @!P6 BRA `(.L_x_180) ;  /* 0x0000000000c8e947 */ /* 0x000fea0003800000 */
[----:B------:R-:W-:-:S04]  /*7b70*/  LOP3.LUT R19, R19, 0x2, RZ, 0xfc, !PT ;  /* 0x0000000213137812 */ /* 0x000fc800078efcff */
[----:B------:R-:W-:-:S13]  /*7b80*/  ISETP.NE.AND P0, PT, R19, 0x3, PT ;  /* 0x000000031300780c */ /* 0x000fda0003f05270 */
[----:B------:R-:W-:Y:S05]  /*7b90*/  @!P0 BRA `(.L_x_181) ;  /* 0x0000000000048947 */ /* 0x000fea0003800000 */
[----:B------:R-:W-:Y:S01]  /*7ba0*/  BPT.TRAP 0x1 ;  /* 0x000000040000795c */ /* 0x000fe20000300000 */
.L_x_181:
[----:B------:R-:W0:Y:S01]  /*7bb0*/  S2R R3, SR_CgaCtaId ;  /* 0x0000000000037919 */ /* 0x000e220000008800 */
[----:B------:R-:W-:-:S04]  /*7bc0*/  MOV R2, 0x400 ;  /* 0x0000040000027802 */ /* 0x000fc80000000f00 */
[----:B0-----:R-:W-:Y:S02]  /*7bd0*/  LEA R3, R3, R2, 0x18 ;  /* 0x0000000203037211 */ /* 0x001fe400078ec0ff */
[----:B------:R-:W-:-:S03]  /*7be0*/  SHF.L.U32 R2, R0, 0x1f, RZ ;  /* 0x0000001f00027819 */ /* 0x000fc600000006ff */
[----:B------:R-:W-:-:S05]  /*7bf0*/  VIADD R3, R3, 0x28 ;  /* 0x0000002803037836 */ /* 0x000fca0000000000 */
[C---:B------:R-:W-:Y:S01]  /*7c00*/  LEA R7, R12.reuse, R3, 0x3 ;  /* 0x000000030c077211 */ /* 0x040fe200078e18ff */
[----:B------:R-:W-:-:S03]  /*7c10*/  VIADD R12, R12, 0x1 ;  /* 0x000000010c0c7836 */ /* 0x000fc60000000000 */
[----:B------:R-:W0:Y:S02]  /*7c20*/  SYNCS.PHASECHK.TRANS64.TRYWAIT P0, [R7+URZ], R2 ;  /* 0x00000002070075a7 */ /* 0x000e24000800017f */
[----:B------:R-:W-:-:S04]  /*7c30*/  ISETP.NE.AND P1, PT, R12, 0x5, PT ;  /* 0x000000050c00780c */ /* 0x000fc80003f25270 */
[----:B------:R-:W-:Y:S02]  /*7c40*/  SEL R5, RZ, 0x1, P1 ;  /* 0x00000001ff057807 */ /* 0x000fe40000800000 */
[----:B------:R-:W-:Y:S02]  /*7c50*/  SEL R12, R12, RZ, P1 ;  /* 0x000000ff0c0c7207 */ /* 0x000fe40000800000 */
[----:B------:R-:W-:-:S03]  /*7c60*/  LOP3.LUT R5, R0, R5, RZ, 0x3c, !PT ;  /* 0x0000000500057212 */ /* 0x000fc600078e3cff */
[----:B------:R-:W-:Y:S01]  /*7c70*/  IMAD R9, R12, 0x8, R3 ;  /* 0x000000080c097824 */ /* 0x000fe200078e0203 */
[----:B------:R-:W-:Y:S01]  /*7c80*/  SHF.L.U32 R4, R5, 0x1f, RZ ;  /* 0x0000001f05047819 */ /* 0x000fe200000006ff */
[----:B0-----:R-:W-:Y:S06]  /*7c90*/  @!P0 BRA `(.L_x_182) ;  /* 0x0000000400008947 */ /* 0x001fec0003800000 */
.L_x_194:
[----:B------:R-:W1:Y:S01]  /*7ca0*/  SYNCS.PHASECHK.TRANS64.TRYWAIT P0, [R9+URZ], R4 ;  /* 0x00000004090075a7 */ /* 0x000e62000800017f */
[----:B------:R-:W-:-:S05]  /*7cb0*/  VIADD R0, R12, 0x1 ;  /* 0x000000010c007836 */ /* 0x000fca0000000000 */
[----:B------:R-:W-:-:S04]  /*7cc0*/  ISETP.NE.AND P1, PT, R0, 0x5, PT ;  /* 0x000000050000780c */ /* 0x000fc80003f25270 */
[----:B0-----:R-:W-:Y:S02]  /*7cd0*/  SEL R2, RZ, 0x1, P1 ;  /* 0x00000001ff027807 */ /* 0x001fe40000800000 */
[----:B------:R-:W-:Y:S02]  /*7ce0*/  SEL R0, R0, RZ, P1 ;  /* 0x000000ff00007207 */ /* 0x000fe40000800000 */
[----:B------:R-:W-:-:S03]  /*7cf0*/  LOP3.LUT R7, R5, R2, RZ, 0x3c, !PT ;  /* 0x0000000205077212 */ /* 0x000fc600078e3cff */
[----:B------:R-:W-:Y:S01]  /*7d00*/  IMAD R6, R0, 0x8, R3 ;  /* 0x0000000800067824 */ /* 0x000fe200078e0203 */
[----:B------:R-:W-:Y:S01]  /*7d10*/  SHF.L.U32 R5, R7, 0x1f, RZ ;  /* 0x0000001f07057819 */ /* 0x000fe200000006ff */
[----:B-1----:R-:W-:Y:S06]  /*7d20*/  @!P0 BRA `(.L_x_183) ;  /* 0x0000000000f08947 */ /* 0x002fec0003800000 */
.L_x_195:
[----:B------:R-:W1:Y:S01]  /*7d30*/  SYNCS.PHASECHK.TRANS64.TRYWAIT P0, [R6+URZ], R5 ;  /* 0x00000005060075a7 */ /* 0x000e62000800017f */
[----:B------:R-:W-:-:S05]  /*7d40*/  VIADD R0, R0, 0x1 ;  /* 0x0000000100007836 */ /* 0x000fca0000000000 */
[----:B------:R-:W-:-:S04]  /*7d50*/  ISETP.NE.AND P1, PT, R0, 0x5, PT ;  /* 0x000000050000780c */ /* 0x000fc80003f25270 */
[----:B------:R-:W-:Y:S02]  /*7d60*/  SEL R2, RZ, 0x1, P1 ;  /* 0x00000001ff027807 */ /* 0x000fe40000800000 */
[----:B------:R-:W-:Y:S02]  /*7d70*/  SEL R0, R0, RZ, P1 ;  /* 0x000000ff00007207 */ /* 0x000fe40000800000 */
[----:B------:R-:W-:-:S03]  /*7d80*/  LOP3.LUT R7, R7, R2, RZ, 0x3c, !PT ;  /* 0x0000000207077212 */ /* 0x000fc600078e3cff */
[----:B0-----:R-:W-:Y:S01]  /*7d90*/  IMAD R9, R0, 0x8, R3 ;  /* 0x0000000800097824 */ /* 0x001fe200078e0203 */
[----:B------:R-:W-:Y:S01]  /*7da0*/  SHF.L.U32 R4, R7, 0x1f, RZ ;  /* 0x0000001f07047819 */ /* 0x000fe200000006ff */
[----:B-1----:R-:W-:Y:S06]  /*7db0*/  @!P0 BRA `(.L_x_184) ;  /* 0x0000000000e08947 */ /* 0x002fec0003800000 */
.L_x_196:
[----:B------:R-:W1:Y:S01]  /*7dc0*/  SYNCS.PHASECHK.TRANS64.TRYWAIT P0, [R9+URZ], R4 ;  /* 0x00000004090075a7 */ /* 0x000e62000800017f */
[----:B------:R-:W-:-:S05]  /*7dd0*/  VIADD R0, R0, 0x1 ;  /* 0x0000000100007836 */ /* 0x000fca0000000000 */
[----:B------:R-:W-:-:S04]  /*7de0*/  ISETP.NE.AND P1, PT, R0, 0x5, PT ;  /* 0x000000050000780c */ /* 0x000fc80003f25270 */
[----:B------:R-:W-:Y:S02]  /*7df0*/  SEL R2, RZ, 0x1, P1 ;  /* 0x00000001ff027807 */ /* 0x000fe40000800000 */
[----:B------:R-:W-:Y:S02]  /*7e00*/  SEL R0, R0, RZ, P1 ;  /* 0x000000ff00007207 */ /* 0x000fe40000800000 */
[----:B------:R-:W-:Y:S01]  /*7e10*/  LOP3.LUT R2, R7, R2, RZ, 0x3c, !PT ;  /* 0x0000000207027212 */ /* 0x000fe200078e3cff */
[----:B-1----:R-:W-:Y:S06]  /*7e20*/  @!P0 BRA `(.L_x_185) ;  /* 0x0000000000d88947 */ /* 0x002fec0003800000 */
.L_x_197:
[----:B------:R-:W-:Y:S01]  /*7e30*/  IMAD R3, R0, 0x8, R3 ;  /* 0x0000000800037824 */ /* 0x000fe200078e0203 */
[----:B------:R-:W-:-:S07]  /*7e40*/  SHF.L.U32 R0, R2, 0x1f, RZ ;  /* 0x0000001f02007819 */ /* 0x000fce00000006ff */
.L_x_186:
[----:B--2---:R2:W3:Y:S02]  /*7e50*/  SYNCS.PHASECHK.TRANS64.TRYWAIT P0, [R3+URZ], R0 ;  /* 0x00000000030075a7 */ /* 0x0044e4000800017f */
[----:B---3--:R-:W-:Y:S05]  /*7e60*/  @!P0 NANOSLEEP.SYNCS 0x989680 ;  /* 0x009896800000895d */ /* 0x008fea0003900000 */
[----:B------:R-:W3:Y:S02]  /*7e70*/  @!P0 SYNCS.PHASECHK.TRANS64 P0, [R3+URZ], R0 ;  /* 0x00000000030085a7 */ /* 0x000ee4000800007f */
[----:B---3--:R-:W-:Y:S05]  /*7e80*/  @!P0 BRA `(.L_x_186) ;  /* 0xfffffffc00f08947 */ /* 0x008fea000383ffff */
.L_x_180:
[----:B------:R-:W-:Y:S05]  /*7e90*/  BSYNC B0 ;  /* 0x0000000000007941 */ /* 0x000fea0003800000 */
.L_x_179:
[----:B------:R-:W-:Y:S05]  /*7ea0*/  EXIT ;  /* 0x000000000000794d */ /* 0x000fea0003800000 */
.L_x_21:
[----:B----4-:R4:W0:Y:S02]  /*7eb0*/  SYNCS.PHASECHK.TRANS64.TRYWAIT P1, [R3+URZ], R0 ;  /* 0x00000000030075a7 */ /* 0x010824000802017f */
[----:B0-----:R-:W-:Y:S05]  /*7ec0*/  @!P1 NANOSLEEP.SYNCS 0x989680 ;  /* 0x009896800000995d */ /* 0x001fea0003900000 */
[----:B------:R-:W0:Y:S02]  /*7ed0*/  @!P1 SYNCS.PHASECHK.TRANS64 P1, [R3+URZ], R0 ;  /* 0x00000000030095a7 */ /* 0x000e24000802007f */
[----:B0-----:R-:W-:Y:S05]  /*7ee0*/  @!P1 BRA `(.L_x_21) ;  /* 0xfffffffc00f09947 */ /* 0x001fea000383ffff */
[----:B------:R-:W-:Y:S05]  /*7ef0*/  BRA `(.L_x_20) ;  /* 0xffffff9400987947 */ /* 0x000fea000383ffff */
.L_x_26:
[----:B-1----:R1:W3:Y:S02]  /*7f00*/  SYNCS.PHASECHK.TRANS64.TRYWAIT P1, [R5+URZ], R4 ;  /* 0x00000004050075a7 */ /* 0x0022e4000802017f */
[----:B---3--:R-:W-:Y:S05]  /*7f10*/  @!P1 NANOSLEEP.SYNCS 0x989680 ;  /* 0x009896800000995d */ /* 0x008fea0003900000 */
[----:B------:R-:W3:Y:S02]  /*7f20*/  @!P1 SYNCS.PHASECHK.TRANS64 P1, [R5+URZ], R4 ;  /* 0x00000004050095a7 */ /* 0x000ee4000802007f */
[----:B---3--:R-:W-:Y:S05]  /*7f30*/  @!P1 BRA `(.L_x_26) ;  /* 0xfffffffc00f09947 */ /* 0x008fea000383ffff */
[----:B------:R-:W-:Y:S05]  /*7f40*/  BRA `(.L_x_25) ;  /* 0xffffff9800e87947 */ /* 0x000fea000383ffff */
.L_x_167:
[----:B------:R-:W-:Y:S01]  /*7f50*/  BSSY B1, `(.L_x_187) ;  /* 0x0000006000017945 */ /* 0x000fe20003800000 */
[----:B------:R-:W-:-:S07]  /*7f60*/  IMAD.MOV.U32 R15, RZ, RZ, -0x1 ;  /* 0xffffffffff0f7424 */ /* 0x000fce00078e00ff */
[----:B------:R-:W-:Y:S05]  /*7f70*/  WARPSYNC.COLLECTIVE R15, `(.L_x_188) ;  /* 0x000000000f0c7348 */ /* 0x000fea0003c00000 */
[----:B------:R-:W-:Y:S02]  /*7f80*/  ELECT P6, UR62, PT ;  /* 0x00000000003e782f */ /* 0x000fe400038c0000 */
[----:B------:R-:W-:Y:S01]  /*7f90*/  MOV R14, UR62 ;  /* 0x0000003e000e7c02 */ /* 0x000fe20008000f00 */
[----:B------:R-:W-:Y:S10]  /*7fa0*/  ENDCOLLECTIVE ;  /* 0x000000000000791b */ /* 0x000ff40003800000 */
.L_x_188:
[----:B------:R-:W-:Y:S05]  /*7fb0*/  BSYNC B1 ;  /* 0x0000000000017941 */ /* 0x000fea0003800000 */
.L_x_187:
[----:B------:R-:W-:Y:S05]  /*7fc0*/  BRA `(.L_x_189) ;  /* 0xfffffff000147947 */ /* 0x000fea000383ffff */
.L_x_170:
[----:B0-----:R0:W1:Y:S02]  /*7fd0*/  SYNCS.PHASECHK.TRANS64.TRYWAIT P0, [R14+URZ+0x28], R7 ;  /* 0x000028070e0075a7 */ /* 0x001064000800017f */
[----:B-1----:R-:W-:Y:S05]  /*7fe0*/  @!P0 NANOSLEEP.SYNCS 0x989680 ;  /* 0x009896800000895d */ /* 0x002fea0003900000 */
[----:B------:R-:W1:Y:S02]  /*7ff0*/  @!P0 SYNCS.PHASECHK.TRANS64 P0, [R14+URZ+0x28], R7 ;  /* 0x000028070e0085a7 */ /* 0x000e64000800007f */
[----:B-1----:R-:W-:Y:S05]  /*8000*/  @!P0 BRA `(.L_x_170) ;  /* 0xfffffffc00f08947 */ /* 0x002fea000383ffff */
[----:B------:R-:W-:Y:S05]  /*8010*/  BRA `(.L_x_190) ;  /* 0xfffffff000507947 */ /* 0x000fea000383ffff */
.L_x_178:
[----:B------:R-:W-:Y:S01]  /*8020*/  BSSY B0, `(.L_x_191) ;  /* 0x0000006000007945 */ /* 0x000fe20003800000 */
[----:B------:R-:W-:-:S07]  /*8030*/  IMAD.MOV.U32 R15, RZ, RZ, -0x1 ;  /* 0xffffffffff0f7424 */ /* 0x000fce00078e00ff */
[----:B------:R-:W-:Y:S05]  /*8040*/  WARPSYNC.COLLECTIVE R15, `(.L_x_192) ;  /* 0x000000000f0c7348 */ /* 0x000fea0003c00000 */
[----:B------:R-:W-:Y:S02]  /*8050*/  ELECT P6, UR62, PT ;  /* 0x00000000003e782f */ /* 0x000fe400038c0000 */
[----:B------:R-:W-:Y:S01]  /*8060*/  MOV R14, UR62 ;  /* 0x0000003e000e7c02 */ /* 0x000fe20008000f00 */
[----:B------:R-:W-:Y:S10]  /*8070*/  ENDCOLLECTIVE ;  /* 0x000000000000791b */ /* 0x000ff40003800000 */
.L_x_192:
[----:B------:R-:W-:Y:S05]  /*8080*/  BSYNC B0 ;  /* 0x0000000000007941 */ /* 0x000fea0003800000 */
.L_x_191:
[----:B------:R-:W-:Y:S05]  /*8090*/  BRA `(.L_x_193) ;  /* 0xfffffff800ac7947 */ /* 0x000fea000383ffff */
.L_x_182:
[----:B0-----:R0:W1:Y:S02]  /*80a0*/  SYNCS.PHASECHK.TRANS64.TRYWAIT P0, [R7+URZ], R2 ;  /* 0x00000002070075a7 */ /* 0x001064000800017f */
[----:B-1----:R-:W-:Y:S05]  /*80b0*/  @!P0 NANOSLEEP.SYNCS 0x989680 ;  /* 0x009896800000895d */ /* 0x002fea0003900000 */
[----:B------:R-:W1:Y:S02]  /*80c0*/  @!P0 SYNCS.PHASECHK.TRANS64 P0, [R7+URZ], R2 ;  /* 0x00000002070085a7 */ /* 0x000e64000800007f */
[----:B-1----:R-:W-:Y:S05]  /*80d0*/  @!P0 BRA `(.L_x_182) ;  /* 0xfffffffc00f08947 */ /* 0x002fea000383ffff */
[----:B------:R-:W-:Y:S05]  /*80e0*/  BRA `(.L_x_194) ;  /* 0xfffffff800ec7947 */ /* 0x000fea000383ffff */
.L_x_183:
[----:B0-----:R0:W1:Y:S02]  /*80f0*/  SYNCS.PHASECHK.TRANS64.TRYWAIT P0, [R9+URZ], R4 ;  /* 0x00000004090075a7 */ /* 0x001064000800017f */
[----:B-1----:R-:W-:Y:S05]  /*8100*/  @!P0 NANOSLEEP.SYNCS 0x989680 ;  /* 0x009896800000895d */ /* 0x002fea0003900000 */
[----:B------:R-:W1:Y:S02]  /*8110*/  @!P0 SYNCS.PHASECHK.TRANS64 P0, [R9+URZ], R4 ;  /* 0x00000004090085a7 */ /* 0x000e64000800007f */
[----:B-1----:R-:W-:Y:S05]  /*8120*/  @!P0 BRA `(.L_x_183) ;  /* 0xfffffffc00f08947 */ /* 0x002fea000383ffff */
[----:B------:R-:W-:Y:S05]  /*8130*/  BRA `(.L_x_195) ;  /* 0xfffffff800fc7947 */ /* 0x000fea000383ffff */
.L_x_184:
[----:B0-----:R0:W1:Y:S02]  /*8140*/  SYNCS.PHASECHK.TRANS64.TRYWAIT P0, [R6+URZ], R5 ;  /* 0x00000005060075a7 */ /* 0x001064000800017f */
[----:B-1----:R-:W-:Y:S05]  /*8150*/  @!P0 NANOSLEEP.SYNCS 0x989680 ;  /* 0x009896800000895d */ /* 0x002fea0003900000 */
[----:B------:R-:W1:Y:S02]  /*8160*/  @!P0 SYNCS.PHASECHK.TRANS64 P0, [R6+URZ], R5 ;  /* 0x00000005060085a7 */ /* 0x000e64000800007f */
[----:B-1----:R-:W-:Y:S05]  /*8170*/  @!P0 BRA `(.L_x_184) ;  /* 0xfffffffc00f08947 */ /* 0x002fea000383ffff */
[----:B------:R-:W-:Y:S05]  /*8180*/  BRA `(.L_x_196) ;  /* 0xfffffffc000c7947 */ /* 0x000fea000383ffff */
.L_x_185:
[----:B-1----:R1:W2:Y:S02]  /*8190*/  SYNCS.PHASECHK.TRANS64.TRYWAIT P0, [R9+URZ], R4 ;  /* 0x00000004090075a7 */ /* 0x0022a4000800017f */
[----:B--2---:R-:W-:Y:S05]  /*81a0*/  @!P0 NANOSLEEP.SYNCS 0x989680 ;  /* 0x009896800000895d */ /* 0x004fea0003900000 */
[----:B------:R-:W2:Y:S02]  /*81b0*/  @!P0 SYNCS.PHASECHK.TRANS64 P0, [R9+URZ], R4 ;  /* 0x00000004090085a7 */ /* 0x000ea4000800007f */
[----:B--2---:R-:W-:Y:S05]  /*81c0*/  @!P0 BRA `(.L_x_185) ;  /* 0xfffffffc00f08947 */ /* 0x004fea000383ffff */
[----:B------:R-:W-:Y:S05]  /*81d0*/  BRA `(.L_x_197) ;  /* 0xfffffffc00147947 */ /* 0x000fea000383ffff */
.L_x_198:
[----:B------:R-:W-:-:S00]  /*81e0*/  BRA `(.L_x_198) ;  /* 0xfffffffc00fc7947 */ /* 0x000fc0000383ffff */
[----:B------:R-:W-:-:S00]  /*81f0*/  NOP ;  /* 0x0000000000007918 */ /* 0x000fc00000000000 */
        /* <DEDUP_REMOVED lines=8> */
.L_x_199:


//--------------------- .nv.global.init           --------------------------
	.section	.nv.global.init,"aw",@progbits
.nv.global.init:
	.type		$str$22,@object
	.size		$str$22,($str$23 - $str$22)
$str$22:
        /*0000*/ 	.byte	0x6b, 0x5f, 0x74, 0x69, 0x6c, 0x65, 0x5f, 0x63, 0x6f, 0x75, 0x6e, 0x74, 0x20, 0x3e, 0x3d, 0x20
        /*0010*/ 	.byte	0x31, 0x00
	.type		$str$23,@object
	.size		$str$23,(__unnamed_1 - $str$23)
$str$23:
        /*0012*/ 	.byte	0x2f, 0x74, 0x6d, 0x70, 0x2f, 0x63, 0x75, 0x74, 0x6c, 0x61, 0x73, 0x73, 0x5f, 0x73, 0x77, 0x65
        /*0022*/ 	.byte	0x65, 0x70, 0x5f, 0x73, 0x72, 0x63, 0x2f, 0x69, 0x6e, 0x63, 0x6c, 0x75, 0x64, 0x65, 0x2f, 0x63
        /*0032*/ 	.byte	0x75, 0x74, 0x6c, 0x61, 0x73, 0x73, 0x2f, 0x67, 0x65, 0x6d, 0x6d, 0x2f, 0x63, 0x6f, 0x6c, 0x6c
        /*0042*/ 	.byte	0x65, 0x63, 0x74, 0x69, 0x76, 0x65, 0x2f, 0x73, 0x6d, 0x39, 0x30, 0x5f, 0x6d, 0x6d, 0x61, 0x5f
        /*0052*/ 	.byte	0x74, 0x6d, 0x61, 0x5f, 0x67, 0x6d, 0x6d, 0x61, 0x5f, 0x73, 0x73, 0x5f, 0x77, 0x61, 0x72, 0x70
        /*0062*/ 	.byte	0x73, 0x70, 0x65, 0x63, 0x69, 0x61, 0x6c, 0x69, 0x7a, 0x65, 0x64, 0x2e, 0x68, 0x70, 0x70, 0x00
	.type		__unnamed_1,@object
	.size		__unnamed_1,(.L_0 - __unnamed_1)
__unnamed_1:
        /*0072*/ 	.byte	0x76, 0x6f, 0x69, 0x64, 0x20, 0x63, 0x75, 0x74, 0x6c, 0x61, 0x73, 0x73, 0x3a, 0x3a, 0x67, 0x65
        /* <DEDUP_REMOVED lines=176> */
        /*0b82*/ 	.byte	0x69, 0x74, 0x79, 0x5d, 0x00
.L_0:


//--------------------- .nv.shared._ZN7cutlass13device_kernelINS_4gemm6kernel13GemmUniversalIN4cute5tupleIJiiiiEEENS1_10collective13CollectiveMmaINS1_34MainloopSm90TmaGmmaWarpSpecializedILi5ENS5_IJNS4_1CILi4EEENSA_ILi2EEENSA_ILi1EEEEEENS1_35KernelTmaWarpSpecializedCooperativeEEENS5_IJNSA_ILi256EEENSA_ILi64EEENSA_ILi32EEEEEEfNS5_IJlSD_lEEEfSL_NS4_8TiledMMAINS4_8MMA_AtomIJNS4_4SM904GMMA29MMA_64x64x8_F32TF32TF32_SS_TNILNSP_7ScaleInE1ELSR_1EEEEEENS4_6LayoutINS5_IJSC_SD_SD_EEENS5_IJSD_NSA_ILi0EEESW_EEEEENS5_IJNS4_10UnderscoreESZ_SZ_EEEEENS4_23SM90_TMA_LOAD_MULTICASTENS4_14ComposedLayoutINS4_7SwizzleILi3ELi4ELi3EEENS4_18smem_ptr_flag_bitsILi32EEENSU_INS5_IJNSA_ILi8EEESJ_EEENS5_IJSJ_SD_EEEEEEEvNS4_8identityES12_S1C_vS1D_EENS_8epilogue10collective6detail29Sm90TmaWarpSpecializedAdapterINS1G_15DefaultEpilogueIfSL_SL_NS1F_6thread17LinearCombinationIfLi1EffLNS1K_9ScaleType4KindE0ELNS_15FloatRoundStyleE2EfEENS1_15EpilogueDefaultEEEEEvvEEEEvNT_6ParamsE --------------------------
	.section	.nv.shared._ZN7cutlass13device_kernelINS_4gemm6kernel13GemmUniversalIN4cute5tupleIJiiiiEEENS1_10collective13CollectiveMmaINS1_34MainloopSm90TmaGmmaWarpSpecializedILi5ENS5_IJNS4_1CILi4EEENSA_ILi2EEENSA_ILi1EEEEEENS1_35KernelTmaWarpSpecializedCooperativeEEENS5_IJNSA_ILi256EEENSA_ILi64EEENSA_ILi32EEEEEEfNS5_IJlSD_lEEEfSL_NS4_8TiledMMAINS4_8MMA_AtomIJNS4_4SM904GMMA29MMA_64x64x8_F32TF32TF32_SS_TNILNSP_7ScaleInE1ELSR_1EEEEEENS4_6LayoutINS5_IJSC_SD_SD_EEENS5_IJSD_NSA_ILi0EEESW_EEEEENS5_IJNS4_10UnderscoreESZ_SZ_EEEEENS4_23SM90_TMA_LOAD_MULTICASTENS4_14ComposedLayoutINS4_7SwizzleILi3ELi4ELi3EEENS4_18smem_ptr_flag_bitsILi32EEENSU_INS5_IJNSA_ILi8EEESJ_EEENS5_IJSJ_SD_EEEEEEEvNS4_8identityES12_S1C_vS1D_EENS_8epilogue10collective6detail29Sm90TmaWarpSpecializedAdapterINS1G_15DefaultEpilogueIfSL_SL_NS1F_6thread17LinearCombinationIfLi1EffLNS1K_9ScaleType4KindE0ELNS_15FloatRoundStyleE2EfEENS1_15EpilogueDefaultEEEEEvvEEEEvNT_6ParamsE,"aw",@nobits
	.sectionflags	@""
	.align	16
	.zero		1024


//--------------------- .nv.shared.reserved.0     --------------------------
	.section	.nv.shared.reserved.0,"aw",@nobits
	.weak		__nv_reservedSMEM_offset_0_alias
	.size		__nv_reservedSMEM_offset_0_alias, 0, 0
	.other		__nv_reservedSMEM_offset_0_alias,@"STO_CUDA_RESERVED_SHARED STV_DEFAULT"
__nv_reservedSMEM_offset_0_alias:
	.zero		0


//--------------------- .nv.global                --------------------------
	.section	.nv.global,"aw",@nobits
.nv.global:
	.type		_ZN40_INTERNAL_de8b269d_4_k_cu_109213e4_161464cute1_E,@object
	.size		_ZN40_INTERNAL_de8b269d_4_k_cu_109213e4_161464cute1_E,(_ZN40_INTERNAL_de8b269d_4_k_cu_109213e4_161464cuda3std3__45__cpo6cbeginE - _ZN40_INTERNAL_de8b269d_4_k_cu_109213e4_161464cute1_E)
_ZN40_INTERNAL_de8b269d_4_k_cu_109213e4_161464cute1_E:
	.zero		1
	.type		_ZN40_INTERNAL_de8b269d_4_k_cu_109213e4_161464cuda3std3__45__cpo6cbeginE,@object
	.size		_ZN40_INTERNAL_de8b269d_4_k_cu_109213e4_161464cuda3std3__45__cpo6cbeginE,(_ZN40_INTERNAL_de8b269d_4_k_cu_109213e4_161464cuda3std3__48in_placeE - _ZN40_INTERNAL_de8b269d_4_k_cu_109213e4_161464cuda3std3__45__cpo6cbeginE)
_ZN40_INTERNAL_de8b269d_4_k_cu_109213e4_161464cuda3std3__45__cpo6cbeginE:
	.zero		1
	.type		_ZN40_INTERNAL_de8b269d_4_k_cu_109213e4_161464cuda3std3__48in_placeE,@object
	.size		_ZN40_INTERNAL_de8b269d_4_k_cu_109213e4_161464cuda3std3__48in_placeE,(_ZN40_INTERNAL_de8b269d_4_k_cu_109213e4_161464cuda3std6ranges3__45__cpo9iter_moveE - _ZN40_INTERNAL_de8b269d_4_k_cu_109213e4_161464cuda3std3__48in_placeE)
_ZN40_INTERNAL_de8b269d_4_k_cu_109213e4_161464cuda3std3__48in_placeE:
	.zero		1
	.type		_ZN40_INTERNAL_de8b269d_4_k_cu_109213e4_161464cuda3std6ranges3__45__cpo9iter_moveE,@object
	.size		_ZN40_INTERNAL_de8b269d_4_k_cu_109213e4_161464cuda3std6ranges3__45__cpo9iter_moveE,(_ZN40_INTERNAL_de8b269d_4_k_cu_109213e4_161464cuda3std3__45__cpo5beginE - _ZN40_INTERNAL_de8b269d_4_k_cu_109213e4_161464cuda3std6ranges3__45__cpo9iter_moveE)
_ZN40_INTERNAL_de8b269d_4_k_cu_109213e4_161464cuda3std6ranges3__45__cpo9iter_moveE:
	.zero		1
	.type		_ZN40_INTERNAL_de8b269d_4_k_cu_109213e4_161464cuda3std3__45__cpo5beginE,@object
	.size		_ZN40_INTERNAL_de8b269d_4_k_cu_109213e4_161464cuda3std3__45__cpo5beginE,(_ZN40_INTERNAL_de8b269d_4_k_cu_109213e4_161464cuda3std3__442_GLOBAL__N__de8b269d_4_k_cu_109213e4_161466ignoreE - _ZN40_INTERNAL_de8b269d_4_k_cu_109213e4_161464cuda3std3__45__cpo5beginE)
_ZN40_INTERNAL_de8b269d_4_k_cu_109213e4_161464cuda3std3__45__cpo5beginE:
	.zero		1
	.type		_ZN40_INTERNAL_de8b269d_4_k_cu_109213e4_161464cuda3std3__442_GLOBAL__N__de8b269d_4_k_cu_109213e4_161466ignoreE,@object
	.size		_ZN40_INTERNAL_de8b269d_4_k_cu_109213e4_161464cuda3std3__442_GLOBAL__N__de8b269d_4_k_cu_109213e4_161466ignoreE,(_ZN40_INTERNAL_de8b269d_4_k_cu_109213e4_161464cute7productE - _ZN40_INTERNAL_de8b269d_4_k_cu_109213e4_161464cuda3std3__442_GLOBAL__N__de8b269d_4_k_cu_109213e4_161466ignoreE)
_ZN40_INTERNAL_de8b269d_4_k_cu_109213e4_161464cuda3std3__442_GLOBAL__N__de8b269d_4_k_cu_109213e4_161466ignoreE:
	.zero		1
	.type		_ZN40_INTERNAL_de8b269d_4_k_cu_109213e4_161464cute7productE,@object
	.size		_ZN40_INTERNAL_de8b269d_4_k_cu_109213e4_161464cute7productE,(_ZN40_INTERNAL_de8b269d_4_k_cu_109213e4_161464cuda3std3__45__cpo3endE - _ZN40_INTERNAL_de8b269d_4_k_cu_109213e4_161464cute7productE)
_ZN40_INTERNAL_de8b269d_4_k_cu_109213e4_161464cute7productE:
	.zero		1
	.type		_ZN40_INTERNAL_de8b269d_4_k_cu_109213e4_161464cuda3std3__45__cpo3endE,@object
	.size		_ZN40_INTERNAL_de8b269d_4_k_cu_109213e4_161464cuda3std3__45__cpo3endE,(_ZN40_INTERNAL_de8b269d_4_k_cu_109213e4_161464cuda3std3__419piecewise_constructE - _ZN40_INTERNAL_de8b269d_4_k_cu_109213e4_161464cuda3std3__45__cpo3endE)
_ZN40_INTERNAL_de8b269d_4_k_cu_109213e4_161464cuda3std3__45__cpo3endE:
	.zero		1
	.type		_ZN40_INTERNAL_de8b269d_4_k_cu_109213e4_161464cuda3std3__419piecewise_constructE,@object
	.size		_ZN40_INTERNAL_de8b269d_4_k_cu_109213e4_161464cuda3std3__419piecewise_constructE,(_ZN40_INTERNAL_de8b269d_4_k_cu_109213e4_161464cuda3std3__45__cpo4cendE - _ZN40_INTERNAL_de8b269d_4_k_cu_109213e4_161464cuda3std3__419piecewise_constructE)
_ZN40_INTERNAL_de8b269d_4_k_cu_109213e4_161464cuda3std3__419piecewise_constructE:
	.zero		1
	.type		_ZN40_INTERNAL_de8b269d_4_k_cu_109213e4_161464cuda3std3__45__cpo4cendE,@object
	.size		_ZN40_INTERNAL_de8b269d_4_k_cu_109213e4_161464cuda3std3__45__cpo4cendE,(_ZN40_INTERNAL_de8b269d_4_k_cu_109213e4_161464cuda3std6ranges3__45__cpo4swapE - _ZN40_INTERNAL_de8b269d_4_k_cu_109213e4_161464cuda3std3__45__cpo4cendE)
_ZN40_INTERNAL_de8b269d_4_k_cu_109213e4_161464cuda3std3__45__cpo4cendE:
	.zero		1
	.type		_ZN40_INTERNAL_de8b269d_4_k_cu_109213e4_161464cuda3std6ranges3__45__cpo4swapE,@object
	.size		_ZN40_INTERNAL_de8b269d_4_k_cu_109213e4_161464cuda3std6ranges3__45__cpo4swapE,(.L_8 - _ZN40_INTERNAL_de8b269d_4_k_cu_109213e4_161464cuda3std6ranges3__45__cpo4swapE)
_ZN40_INTERNAL_de8b269d_4_k_cu_109213e4_161464cuda3std6ranges3__45__cpo4swapE:
	.zero		1
.L_8:


//--------------------- .nv.constant0._ZN7cutlass13device_kernelINS_4gemm6kernel13GemmUniversalIN4cute5tupleIJiiiiEEENS1_10collective13CollectiveMmaINS1_34MainloopSm90TmaGmmaWarpSpecializedILi5ENS5_IJNS4_1CILi4EEENSA_ILi2EEENSA_ILi1EEEEEENS1_35KernelTmaWarpSpecializedCooperativeEEENS5_IJNSA_ILi256EEENSA_ILi64EEENSA_ILi32EEEEEEfNS5_IJlSD_lEEEfSL_NS4_8TiledMMAINS4_8MMA_AtomIJNS4_4SM904GMMA29MMA_64x64x8_F32TF32TF32_SS_TNILNSP_7ScaleInE1ELSR_1EEEEEENS4_6LayoutINS5_IJSC_SD_SD_EEENS5_IJSD_NSA_ILi0EEESW_EEEEENS5_IJNS4_10UnderscoreESZ_SZ_EEEEENS4_23SM90_TMA_LOAD_MULTICASTENS4_14ComposedLayoutINS4_7SwizzleILi3ELi4ELi3EEENS4_18smem_ptr_flag_bitsILi32EEENSU_INS5_IJNSA_ILi8EEESJ_EEENS5_IJSJ_SD_EEEEEEEvNS4_8identityES12_S1C_vS1D_EENS_8epilogue10collective6detail29Sm90TmaWarpSpecializedAdapterINS1G_15DefaultEpilogueIfSL_SL_NS1F_6thread17LinearCombinationIfLi1EffLNS1K_9ScaleType4KindE0ELNS_15FloatRoundStyleE2EfEENS1_15EpilogueDefaultEEEEEvvEEEEvNT_6ParamsE --------------------------
	.section	.nv.constant0._ZN7cutlass13device_kernelINS_4gemm6kernel13GemmUniversalIN4cute5tupleIJiiiiEEENS1_10collective13CollectiveMmaINS1_34MainloopSm90TmaGmmaWarpSpecializedILi5ENS5_IJNS4_1CILi4EEENSA_ILi2EEENSA_ILi1EEEEEENS1_35KernelTmaWarpSpecializedCooperativeEEENS5_IJNSA_ILi256EEENSA_ILi64EEENSA_ILi32EEEEEEfNS5_IJlSD_lEEEfSL_NS4_8TiledMMAINS4_8MMA_AtomIJNS4_4SM904GMMA29MMA_64x64x8_F32TF32TF32_SS_TNILNSP_7ScaleInE1ELSR_1EEEEEENS4_6LayoutINS5_IJSC_SD_SD_EEENS5_IJSD_NSA_ILi0EEESW_EEEEENS5_IJNS4_10UnderscoreESZ_SZ_EEEEENS4_23SM90_TMA_LOAD_MULTICASTENS4_14ComposedLayoutINS4_7SwizzleILi3ELi4ELi3EEENS4_18smem_ptr_flag_bitsILi32EEENSU_INS5_IJNSA_ILi8EEESJ_EEENS5_IJSJ_SD_EEEEEEEvNS4_8identityES12_S1C_vS1D_EENS_8epilogue10collective6detail29Sm90TmaWarpSpecializedAdapterINS1G_15DefaultEpilogueIfSL_SL_NS1F_6thread17LinearCombinationIfLi1EffLNS1K_9ScaleType4KindE0ELNS_15FloatRoundStyleE2EfEENS1_15EpilogueDefaultEEEEEvvEEEEvNT_6ParamsE,"a",@progbits
	.sectionflags	@""
	.align	4
.nv.constant0._ZN7cutlass13device_kernelINS_4gemm6kernel13GemmUniversalIN4cute5tupleIJiiiiEEENS1_10collective13CollectiveMmaINS1_34MainloopSm90TmaGmmaWarpSpecializedILi5ENS5_IJNS4_1CILi4EEENSA_ILi2EEENSA_ILi1EEEEEENS1_35KernelTmaWarpSpecializedCooperativeEEENS5_IJNSA_ILi256EEENSA_ILi64EEENSA_ILi32EEEEEEfNS5_IJlSD_lEEEfSL_NS4_8TiledMMAINS4_8MMA_AtomIJNS4_4SM904GMMA29MMA_64x64x8_F32TF32TF32_SS_TNILNSP_7ScaleInE1ELSR_1EEEEEENS4_6LayoutINS5_IJSC_SD_SD_EEENS5_IJSD_NSA_ILi0EEESW_EEEEENS5_IJNS4_10UnderscoreESZ_SZ_EEEEENS4_23SM90_TMA_LOAD_MULTICASTENS4_14ComposedLayoutINS4_7SwizzleILi3ELi4ELi3EEENS4_18smem_ptr_flag_bitsILi32EEENSU_INS5_IJNSA_ILi8EEESJ_EEENS5_IJSJ_SD_EEEEEEEvNS4_8identityES12_S1C_vS1D_EENS_8epilogue10collective6detail29Sm90TmaWarpSpecializedAdapterINS1G_15DefaultEpilogueIfSL_SL_NS1F_6thread17LinearCombinationIfLi1EffLNS1K_9ScaleType4KindE0ELNS_15FloatRoundStyleE2EfEENS1_15EpilogueDefaultEEEEEvvEEEEvNT_6ParamsE:
	.zero		1664


//--------------------- SYMBOLS --------------------------

	.type		.nv.reservedSmem.offset0,@object
	.size		.nv.reservedSmem.offset0,0x4
	.type		__assertfail,@function
